//
// Generated by NVIDIA NVVM Compiler
//
// Compiler Build ID: CL-36424714
// Cuda compilation tools, release 13.0, V13.0.88
// Based on NVVM 20.0.0
//

.version 9.0
.target sm_100
.address_size 64

	// .globl	_Z9init_linePfS_i
.global .align 4 .b8 __cudart_i2opi_f[24] = {65, 144, 67, 60, 153, 149, 98, 219, 192, 221, 52, 245, 209, 87, 39, 252, 41, 21, 68, 78, 110, 131, 249, 162};

.visible .entry _Z9init_linePfS_i(
	.param .u64 .ptr .align 1 _Z9init_linePfS_i_param_0,
	.param .u64 .ptr .align 1 _Z9init_linePfS_i_param_1,
	.param .u32 _Z9init_linePfS_i_param_2
)
{
	.local .align 4 .b8 	__local_depot0[28];
	.reg .b64 	%SP;
	.reg .b64 	%SPL;
	.reg .pred 	%p<10>;
	.reg .b32 	%r<47>;
	.reg .b32 	%f<31>;
	.reg .b64 	%rd<28>;
	.reg .b64 	%fd<3>;

	mov.u64 	%SPL, __local_depot0;
	ld.param.u64 	%rd9, [_Z9init_linePfS_i_param_0];
	ld.param.u64 	%rd10, [_Z9init_linePfS_i_param_1];
	ld.param.u32 	%r16, [_Z9init_linePfS_i_param_2];
	add.u64 	%rd1, %SPL, 0;
	mov.u32 	%r17, %ctaid.x;
	mov.u32 	%r18, %ntid.x;
	mov.u32 	%r19, %tid.x;
	mad.lo.s32 	%r1, %r17, %r18, %r19;
	add.s32 	%r20, %r1, 1;
	setp.gt.s32 	%p1, %r20, %r16;
	@%p1 bra 	$L__BB0_10;
	cvt.rn.f32.s32 	%f7, %r1;
	add.s32 	%r21, %r16, -1;
	cvt.rn.f32.s32 	%f8, %r21;
	div.rn.f32 	%f9, %f7, %f8;
	mul.f32 	%f1, %f9, 0f40C90FDB;
	mul.f32 	%f10, %f1, 0f3F22F983;
	cvt.rni.s32.f32 	%r46, %f10;
	cvt.rn.f32.s32 	%f11, %r46;
	fma.rn.f32 	%f12, %f11, 0fBFC90FDA, %f1;
	fma.rn.f32 	%f13, %f11, 0fB3A22168, %f12;
	fma.rn.f32 	%f30, %f11, 0fA7C234C5, %f13;
	abs.f32 	%f3, %f1;
	setp.ltu.f32 	%p2, %f3, 0f47CE4780;
	@%p2 bra 	$L__BB0_9;
	setp.neu.f32 	%p3, %f3, 0f7F800000;
	@%p3 bra 	$L__BB0_4;
	mov.f32 	%f16, 0f00000000;
	mul.rn.f32 	%f30, %f1, %f16;
	mov.b32 	%r46, 0;
	bra.uni 	$L__BB0_9;
$L__BB0_4:
	mov.b32 	%r3, %f1;
	shl.b32 	%r23, %r3, 8;
	or.b32  	%r4, %r23, -2147483648;
	mov.b64 	%rd27, 0;
	mov.b32 	%r43, 0;
	mov.u64 	%rd25, __cudart_i2opi_f;
	mov.u64 	%rd26, %rd1;
$L__BB0_5:
	.pragma "nounroll";
	ld.global.nc.u32 	%r24, [%rd25];
	mad.wide.u32 	%rd14, %r24, %r4, %rd27;
	shr.u64 	%rd27, %rd14, 32;
	st.local.u32 	[%rd26], %rd14;
	add.s32 	%r43, %r43, 1;
	add.s64 	%rd26, %rd26, 4;
	add.s64 	%rd25, %rd25, 4;
	setp.ne.s32 	%p4, %r43, 6;
	@%p4 bra 	$L__BB0_5;
	shr.u32 	%r25, %r3, 23;
	st.local.u32 	[%rd1+24], %rd27;
	and.b32  	%r7, %r25, 31;
	and.b32  	%r26, %r25, 224;
	add.s32 	%r27, %r26, -128;
	shr.u32 	%r28, %r27, 5;
	mul.wide.u32 	%rd15, %r28, 4;
	sub.s64 	%rd8, %rd1, %rd15;
	ld.local.u32 	%r44, [%rd8+24];
	ld.local.u32 	%r45, [%rd8+20];
	setp.eq.s32 	%p5, %r7, 0;
	@%p5 bra 	$L__BB0_8;
	shf.l.wrap.b32 	%r44, %r45, %r44, %r7;
	ld.local.u32 	%r29, [%rd8+16];
	shf.l.wrap.b32 	%r45, %r29, %r45, %r7;
$L__BB0_8:
	shr.u32 	%r30, %r44, 30;
	shf.l.wrap.b32 	%r31, %r45, %r44, 2;
	shl.b32 	%r32, %r45, 2;
	shr.u32 	%r33, %r31, 31;
	add.s32 	%r34, %r33, %r30;
	neg.s32 	%r35, %r34;
	setp.lt.s32 	%p6, %r3, 0;
	selp.b32 	%r46, %r35, %r34, %p6;
	xor.b32  	%r36, %r31, %r3;
	shr.s32 	%r37, %r31, 31;
	xor.b32  	%r38, %r37, %r31;
	xor.b32  	%r39, %r37, %r32;
	cvt.u64.u32 	%rd16, %r38;
	shl.b64 	%rd17, %rd16, 32;
	cvt.u64.u32 	%rd18, %r39;
	or.b64  	%rd19, %rd17, %rd18;
	cvt.rn.f64.s64 	%fd1, %rd19;
	mul.f64 	%fd2, %fd1, 0d3BF921FB54442D19;
	cvt.rn.f32.f64 	%f14, %fd2;
	neg.f32 	%f15, %f14;
	setp.lt.s32 	%p7, %r36, 0;
	selp.f32 	%f30, %f15, %f14, %p7;
$L__BB0_9:
	mul.rn.f32 	%f17, %f30, %f30;
	and.b32  	%r41, %r46, 1;
	setp.eq.b32 	%p8, %r41, 1;
	selp.f32 	%f18, 0f3F800000, %f30, %p8;
	fma.rn.f32 	%f19, %f17, %f18, 0f00000000;
	fma.rn.f32 	%f20, %f17, 0f37CBAC00, 0fBAB607ED;
	selp.f32 	%f21, %f20, 0fB94D4153, %p8;
	selp.f32 	%f22, 0f3D2AAABB, 0f3C0885E4, %p8;
	fma.rn.f32 	%f23, %f21, %f17, %f22;
	selp.f32 	%f24, 0fBEFFFFFF, 0fBE2AAAA8, %p8;
	fma.rn.f32 	%f25, %f23, %f17, %f24;
	fma.rn.f32 	%f26, %f25, %f19, %f18;
	and.b32  	%r42, %r46, 2;
	setp.eq.s32 	%p9, %r42, 0;
	mov.f32 	%f27, 0f00000000;
	sub.f32 	%f28, %f27, %f26;
	selp.f32 	%f29, %f26, %f28, %p9;
	cvta.to.global.u64 	%rd20, %rd10;
	mul.wide.s32 	%rd21, %r1, 4;
	add.s64 	%rd22, %rd20, %rd21;
	st.global.f32 	[%rd22+4], %f29;
	cvta.to.global.u64 	%rd23, %rd9;
	add.s64 	%rd24, %rd23, %rd21;
	st.global.f32 	[%rd24+4], %f29;
$L__BB0_10:
	ret;

}
	// .globl	_Z6updatePfS_ii
.visible .entry _Z6updatePfS_ii(
	.param .u64 .ptr .align 1 _Z6updatePfS_ii_param_0,
	.param .u64 .ptr .align 1 _Z6updatePfS_ii_param_1,
	.param .u32 _Z6updatePfS_ii_param_2,
	.param .u32 _Z6updatePfS_ii_param_3
)
{
	.reg .pred 	%p<15>;
	.reg .b32 	%r<17>;
	.reg .b32 	%f<82>;
	.reg .b64 	%rd<8>;
	.reg .b64 	%fd<76>;

	ld.param.u64 	%rd3, [_Z6updatePfS_ii_param_0];
	ld.param.u64 	%rd4, [_Z6updatePfS_ii_param_1];
	ld.param.u32 	%r8, [_Z6updatePfS_ii_param_2];
	ld.param.u32 	%r9, [_Z6updatePfS_ii_param_3];
	mov.u32 	%r10, %ctaid.x;
	mov.u32 	%r11, %ntid.x;
	mov.u32 	%r12, %tid.x;
	mad.lo.s32 	%r1, %r10, %r11, %r12;
	add.s32 	%r2, %r1, 1;
	setp.gt.s32 	%p2, %r2, %r8;
	setp.lt.s32 	%p3, %r9, 1;
	or.pred  	%p4, %p2, %p3;
	@%p4 bra 	$L__BB1_42;
	cvta.to.global.u64 	%rd5, %rd4;
	cvta.to.global.u64 	%rd6, %rd3;
	setp.eq.s32 	%p5, %r1, 0;
	setp.eq.s32 	%p6, %r2, %r8;
	or.pred  	%p1, %p5, %p6;
	mul.wide.s32 	%rd7, %r1, 4;
	add.s64 	%rd1, %rd5, %rd7;
	add.s64 	%rd2, %rd6, %rd7;
	add.s32 	%r13, %r9, -1;
	and.b32  	%r3, %r9, 7;
	setp.lt.u32 	%p7, %r13, 7;
	@%p7 bra 	$L__BB1_20;
	ld.global.f32 	%f66, [%rd1+4];
	and.b32  	%r14, %r9, 2147483640;
	neg.s32 	%r16, %r14;
$L__BB1_3:
	.pragma "nounroll";
	mov.f32 	%f67, 0f00000000;
	@%p1 bra 	$L__BB1_5;
	cvt.f64.f32 	%fd1, %f66;
	add.f64 	%fd2, %fd1, %fd1;
	ld.global.f32 	%f37, [%rd2+4];
	cvt.f64.f32 	%fd3, %f37;
	sub.f64 	%fd4, %fd2, %fd3;
	fma.rn.f64 	%fd5, %fd1, 0dBFC70A3D70A3D70A, %fd4;
	cvt.rn.f32.f64 	%f67, %fd5;
$L__BB1_5:
	st.global.f32 	[%rd2+4], %f66;
	st.global.f32 	[%rd1+4], %f67;
	mov.f32 	%f68, 0f00000000;
	@%p1 bra 	$L__BB1_7;
	cvt.f64.f32 	%fd6, %f67;
	add.f64 	%fd7, %fd6, %fd6;
	ld.global.f32 	%f39, [%rd2+4];
	cvt.f64.f32 	%fd8, %f39;
	sub.f64 	%fd9, %fd7, %fd8;
	fma.rn.f64 	%fd10, %fd6, 0dBFC70A3D70A3D70A, %fd9;
	cvt.rn.f32.f64 	%f68, %fd10;
$L__BB1_7:
	st.global.f32 	[%rd2+4], %f67;
	st.global.f32 	[%rd1+4], %f68;
	mov.f32 	%f69, 0f00000000;
	@%p1 bra 	$L__BB1_9;
	cvt.f64.f32 	%fd11, %f68;
	add.f64 	%fd12, %fd11, %fd11;
	ld.global.f32 	%f41, [%rd2+4];
	cvt.f64.f32 	%fd13, %f41;
	sub.f64 	%fd14, %fd12, %fd13;
	fma.rn.f64 	%fd15, %fd11, 0dBFC70A3D70A3D70A, %fd14;
	cvt.rn.f32.f64 	%f69, %fd15;
$L__BB1_9:
	st.global.f32 	[%rd2+4], %f68;
	st.global.f32 	[%rd1+4], %f69;
	mov.f32 	%f70, 0f00000000;
	@%p1 bra 	$L__BB1_11;
	cvt.f64.f32 	%fd16, %f69;
	add.f64 	%fd17, %fd16, %fd16;
	ld.global.f32 	%f43, [%rd2+4];
	cvt.f64.f32 	%fd18, %f43;
	sub.f64 	%fd19, %fd17, %fd18;
	fma.rn.f64 	%fd20, %fd16, 0dBFC70A3D70A3D70A, %fd19;
	cvt.rn.f32.f64 	%f70, %fd20;
$L__BB1_11:
	st.global.f32 	[%rd2+4], %f69;
	st.global.f32 	[%rd1+4], %f70;
	mov.f32 	%f71, 0f00000000;
	@%p1 bra 	$L__BB1_13;
	cvt.f64.f32 	%fd21, %f70;
	add.f64 	%fd22, %fd21, %fd21;
	ld.global.f32 	%f45, [%rd2+4];
	cvt.f64.f32 	%fd23, %f45;
	sub.f64 	%fd24, %fd22, %fd23;
	fma.rn.f64 	%fd25, %fd21, 0dBFC70A3D70A3D70A, %fd24;
	cvt.rn.f32.f64 	%f71, %fd25;
$L__BB1_13:
	st.global.f32 	[%rd2+4], %f70;
	st.global.f32 	[%rd1+4], %f71;
	mov.f32 	%f72, 0f00000000;
	@%p1 bra 	$L__BB1_15;
	cvt.f64.f32 	%fd26, %f71;
	add.f64 	%fd27, %fd26, %fd26;
	ld.global.f32 	%f47, [%rd2+4];
	cvt.f64.f32 	%fd28, %f47;
	sub.f64 	%fd29, %fd27, %fd28;
	fma.rn.f64 	%fd30, %fd26, 0dBFC70A3D70A3D70A, %fd29;
	cvt.rn.f32.f64 	%f72, %fd30;
$L__BB1_15:
	st.global.f32 	[%rd2+4], %f71;
	st.global.f32 	[%rd1+4], %f72;
	mov.f32 	%f73, 0f00000000;
	@%p1 bra 	$L__BB1_17;
	cvt.f64.f32 	%fd31, %f72;
	add.f64 	%fd32, %fd31, %fd31;
	ld.global.f32 	%f49, [%rd2+4];
	cvt.f64.f32 	%fd33, %f49;
	sub.f64 	%fd34, %fd32, %fd33;
	fma.rn.f64 	%fd35, %fd31, 0dBFC70A3D70A3D70A, %fd34;
	cvt.rn.f32.f64 	%f73, %fd35;
$L__BB1_17:
	st.global.f32 	[%rd2+4], %f72;
	st.global.f32 	[%rd1+4], %f73;
	mov.f32 	%f66, 0f00000000;
	@%p1 bra 	$L__BB1_19;
	cvt.f64.f32 	%fd36, %f73;
	add.f64 	%fd37, %fd36, %fd36;
	ld.global.f32 	%f51, [%rd2+4];
	cvt.f64.f32 	%fd38, %f51;
	sub.f64 	%fd39, %fd37, %fd38;
	fma.rn.f64 	%fd40, %fd36, 0dBFC70A3D70A3D70A, %fd39;
	cvt.rn.f32.f64 	%f66, %fd40;
$L__BB1_19:
	st.global.f32 	[%rd2+4], %f73;
	st.global.f32 	[%rd1+4], %f66;
	add.s32 	%r16, %r16, 8;
	setp.ne.s32 	%p8, %r16, 0;
	@%p8 bra 	$L__BB1_3;
$L__BB1_20:
	setp.eq.s32 	%p9, %r3, 0;
	@%p9 bra 	$L__BB1_42;
	and.b32  	%r7, %r9, 3;
	setp.lt.u32 	%p10, %r3, 4;
	@%p10 bra 	$L__BB1_31;
	ld.global.f32 	%f19, [%rd1+4];
	mov.f32 	%f75, 0f00000000;
	@%p1 bra 	$L__BB1_24;
	cvt.f64.f32 	%fd41, %f19;
	add.f64 	%fd42, %fd41, %fd41;
	ld.global.f32 	%f53, [%rd2+4];
	cvt.f64.f32 	%fd43, %f53;
	sub.f64 	%fd44, %fd42, %fd43;
	fma.rn.f64 	%fd45, %fd41, 0dBFC70A3D70A3D70A, %fd44;
	cvt.rn.f32.f64 	%f75, %fd45;
$L__BB1_24:
	st.global.f32 	[%rd2+4], %f19;
	st.global.f32 	[%rd1+4], %f75;
	mov.f32 	%f76, 0f00000000;
	@%p1 bra 	$L__BB1_26;
	cvt.f64.f32 	%fd46, %f75;
	add.f64 	%fd47, %fd46, %fd46;
	ld.global.f32 	%f55, [%rd2+4];
	cvt.f64.f32 	%fd48, %f55;
	sub.f64 	%fd49, %fd47, %fd48;
	fma.rn.f64 	%fd50, %fd46, 0dBFC70A3D70A3D70A, %fd49;
	cvt.rn.f32.f64 	%f76, %fd50;
$L__BB1_26:
	st.global.f32 	[%rd2+4], %f75;
	st.global.f32 	[%rd1+4], %f76;
	mov.f32 	%f77, 0f00000000;
	@%p1 bra 	$L__BB1_28;
	cvt.f64.f32 	%fd51, %f76;
	add.f64 	%fd52, %fd51, %fd51;
	ld.global.f32 	%f57, [%rd2+4];
	cvt.f64.f32 	%fd53, %f57;
	sub.f64 	%fd54, %fd52, %fd53;
	fma.rn.f64 	%fd55, %fd51, 0dBFC70A3D70A3D70A, %fd54;
	cvt.rn.f32.f64 	%f77, %fd55;
$L__BB1_28:
	st.global.f32 	[%rd2+4], %f76;
	st.global.f32 	[%rd1+4], %f77;
	mov.f32 	%f78, 0f00000000;
	@%p1 bra 	$L__BB1_30;
	cvt.f64.f32 	%fd56, %f77;
	add.f64 	%fd57, %fd56, %fd56;
	ld.global.f32 	%f59, [%rd2+4];
	cvt.f64.f32 	%fd58, %f59;
	sub.f64 	%fd59, %fd57, %fd58;
	fma.rn.f64 	%fd60, %fd56, 0dBFC70A3D70A3D70A, %fd59;
	cvt.rn.f32.f64 	%f78, %fd60;
$L__BB1_30:
	st.global.f32 	[%rd2+4], %f77;
	st.global.f32 	[%rd1+4], %f78;
$L__BB1_31:
	setp.eq.s32 	%p11, %r7, 0;
	@%p11 bra 	$L__BB1_42;
	setp.eq.s32 	%p12, %r7, 1;
	@%p12 bra 	$L__BB1_38;
	ld.global.f32 	%f28, [%rd1+4];
	mov.f32 	%f79, 0f00000000;
	@%p1 bra 	$L__BB1_35;
	cvt.f64.f32 	%fd61, %f28;
	add.f64 	%fd62, %fd61, %fd61;
	ld.global.f32 	%f61, [%rd2+4];
	cvt.f64.f32 	%fd63, %f61;
	sub.f64 	%fd64, %fd62, %fd63;
	fma.rn.f64 	%fd65, %fd61, 0dBFC70A3D70A3D70A, %fd64;
	cvt.rn.f32.f64 	%f79, %fd65;
$L__BB1_35:
	st.global.f32 	[%rd2+4], %f28;
	st.global.f32 	[%rd1+4], %f79;
	mov.f32 	%f80, 0f00000000;
	@%p1 bra 	$L__BB1_37;
	cvt.f64.f32 	%fd66, %f79;
	add.f64 	%fd67, %fd66, %fd66;
	ld.global.f32 	%f63, [%rd2+4];
	cvt.f64.f32 	%fd68, %f63;
	sub.f64 	%fd69, %fd67, %fd68;
	fma.rn.f64 	%fd70, %fd66, 0dBFC70A3D70A3D70A, %fd69;
	cvt.rn.f32.f64 	%f80, %fd70;
$L__BB1_37:
	st.global.f32 	[%rd2+4], %f79;
	st.global.f32 	[%rd1+4], %f80;
$L__BB1_38:
	and.b32  	%r15, %r9, 1;
	setp.eq.b32 	%p13, %r15, 1;
	not.pred 	%p14, %p13;
	@%p14 bra 	$L__BB1_42;
	ld.global.f32 	%f33, [%rd1+4];
	mov.f32 	%f81, 0f00000000;
	@%p1 bra 	$L__BB1_41;
	cvt.f64.f32 	%fd71, %f33;
	add.f64 	%fd72, %fd71, %fd71;
	ld.global.f32 	%f65, [%rd2+4];
	cvt.f64.f32 	%fd73, %f65;
	sub.f64 	%fd74, %fd72, %fd73;
	fma.rn.f64 	%fd75, %fd71, 0dBFC70A3D70A3D70A, %fd74;
	cvt.rn.f32.f64 	%f81, %fd75;
$L__BB1_41:
	st.global.f32 	[%rd2+4], %f33;
	st.global.f32 	[%rd1+4], %f81;
$L__BB1_42:
	ret;

}


// ===== COMPILED SASS (sm_100) =====

	.target	sm_100

	.elftype	@"ET_EXEC"


//--------------------- .note.nv.tkinfo           --------------------------
	.section	.note.nv.tkinfo,"",@"SHT_NOTE"
	.sectionflags	@"SHF_NOTE_NV_TKINFO"
	.tkinfo
        /*0018*/ 	.word	0x00000002
        /*0030*/ 	.string	""
        /*0030*/ 	.string	"ptxas"
        /*0030*/ 	.string	"Cuda compilation tools, release 13.0, V13.0.88"
        /*0030*/ 	.string	"Build cuda_13.0.r13.0/compiler.36424714_0"
        /*0030*/ 	.string	"-arch sm_100 -m 64 "



//--------------------- .note.nv.cuinfo           --------------------------
	.section	.note.nv.cuinfo,"",@"SHT_NOTE"
	.sectionflags	@"SHF_NOTE_NV_CUINFO"
        /*0018*/ 	.short	0x0002
        /*001a*/ 	.short	0x0064
        /*001c*/ 	.short	0x0082
	.zero		2


//--------------------- .nv.info                  --------------------------
	.section	.nv.info,"",@"SHT_CUDA_INFO"
	.align	4


	//----- nvinfo : EIATTR_REGCOUNT
	.align		4
        /*0000*/ 	.byte	0x04, 0x2f
        /*0002*/ 	.short	(.L_2 - .L_1)
	.align		4
.L_1:
        /*0004*/ 	.word	index@(_Z9init_linePfS_i)
        /*0008*/ 	.word	0x00000010


	//----- nvinfo : EIATTR_FRAME_SIZE
	.align		4
.L_2:
        /*000c*/ 	.byte	0x04, 0x11
        /*000e*/ 	.short	(.L_4 - .L_3)
	.align		4
.L_3:
        /*0010*/ 	.word	index@($__internal_0_$__cuda_sm3x_div_rn_noftz_f32_slowpath)
        /*0014*/ 	.word	0x00000020


	//----- nvinfo : EIATTR_FRAME_SIZE
	.align		4
.L_4:
        /*0018*/ 	.byte	0x04, 0x11
        /*001a*/ 	.short	(.L_6 - .L_5)
	.align		4
.L_5:
        /*001c*/ 	.word	index@(_Z9init_linePfS_i)
        /*0020*/ 	.word	0x00000020


	//----- nvinfo : EIATTR_REGCOUNT
	.align		4
.L_6:
        /*0024*/ 	.byte	0x04, 0x2f
        /*0026*/ 	.short	(.L_8 - .L_7)
	.align		4
.L_7:
        /*0028*/ 	.word	index@(_Z6updatePfS_ii)
        /*002c*/ 	.word	0x00000018


	//----- nvinfo : EIATTR_FRAME_SIZE
	.align		4
.L_8:
        /*0030*/ 	.byte	0x04, 0x11
        /*0032*/ 	.short	(.L_10 - .L_9)
	.align		4
.L_9:
        /*0034*/ 	.word	index@(_Z6updatePfS_ii)
        /*0038*/ 	.word	0x00000000


	//----- nvinfo : EIATTR_MIN_STACK_SIZE
	.align		4
.L_10:
        /*003c*/ 	.byte	0x04, 0x12
        /*003e*/ 	.short	(.L_12 - .L_11)
	.align		4
.L_11:
        /*0040*/ 	.word	index@(_Z6updatePfS_ii)
        /*0044*/ 	.word	0x00000000


	//----- nvinfo : EIATTR_MIN_STACK_SIZE
	.align		4
.L_12:
        /*0048*/ 	.byte	0x04, 0x12
        /*004a*/ 	.short	(.L_14 - .L_13)
	.align		4
.L_13:
        /*004c*/ 	.word	index@(_Z9init_linePfS_i)
        /*0050*/ 	.word	0x00000020
.L_14:


//--------------------- .nv.compat                --------------------------
	.section	.nv.compat,"",@"SHT_CUDA_COMPAT_INFO"
	.align	4
        /*0000*/ 	.byte	0x02, 0x09, 0x00, 0x00, 0x02, 0x02, 0x01, 0x00, 0x02, 0x05, 0x05, 0x00, 0x03, 0x07, 0x01, 0x01
        /*0010*/ 	.byte	0x02, 0x03, 0x00, 0x00, 0x02, 0x06, 0x01, 0x00, 0x04, 0x0b, 0x08, 0x00, 0x01, 0x00, 0x00, 0x00
        /*0020*/ 	.byte	0x00, 0x00, 0x00, 0x00


//--------------------- .nv.info._Z6updatePfS_ii  --------------------------
	.section	.nv.info._Z6updatePfS_ii,"",@"SHT_CUDA_INFO"
	.sectionflags	@""
	.align	4


	//----- nvinfo : EIATTR_CUDA_API_VERSION
	.align		4
        /*0000*/ 	.byte	0x04, 0x37
        /*0002*/ 	.short	(.L_16 - .L_15)
.L_15:
        /*0004*/ 	.word	0x00000082


	//----- nvinfo : EIATTR_KPARAM_INFO
	.align		4
.L_16:
        /*0008*/ 	.byte	0x04, 0x17
        /*000a*/ 	.short	(.L_18 - .L_17)
.L_17:
        /*000c*/ 	.word	0x00000000
        /*0010*/ 	.short	0x0003
        /*0012*/ 	.short	0x0014
        /*0014*/ 	.byte	0x00, 0xf0, 0x11, 0x00


	//----- nvinfo : EIATTR_KPARAM_INFO
	.align		4
.L_18:
        /*0018*/ 	.byte	0x04, 0x17
        /*001a*/ 	.short	(.L_20 - .L_19)
.L_19:
        /*001c*/ 	.word	0x00000000
        /*0020*/ 	.short	0x0002
        /*0022*/ 	.short	0x0010
        /*0024*/ 	.byte	0x00, 0xf0, 0x11, 0x00


	//----- nvinfo : EIATTR_KPARAM_INFO
	.align		4
.L_20:
        /*0028*/ 	.byte	0x04, 0x17
        /*002a*/ 	.short	(.L_22 - .L_21)
.L_21:
        /*002c*/ 	.word	0x00000000
        /*0030*/ 	.short	0x0001
        /*0032*/ 	.short	0x0008
        /*0034*/ 	.byte	0x00, 0xf5, 0x21, 0x00


	//----- nvinfo : EIATTR_KPARAM_INFO
	.align		4
.L_22:
        /*0038*/ 	.byte	0x04, 0x17
        /*003a*/ 	.short	(.L_24 - .L_23)
.L_23:
        /*003c*/ 	.word	0x00000000
        /*0040*/ 	.short	0x0000
        /*0042*/ 	.short	0x0000
        /*0044*/ 	.byte	0x00, 0xf5, 0x21, 0x00


	//----- nvinfo : EIATTR_SPARSE_MMA_MASK
	.align		4
.L_24:
        /*0048*/ 	.byte	0x03, 0x50
        /*004a*/ 	.short	0x0000


	//----- nvinfo : EIATTR_MAXREG_COUNT
	.align		4
        /*004c*/ 	.byte	0x03, 0x1b
        /*004e*/ 	.short	0x00ff


	//----- nvinfo : EIATTR_MERCURY_ISA_VERSION
	.align		4
        /*0050*/ 	.byte	0x03, 0x5f
        /*0052*/ 	.short	0x0101


	//----- nvinfo : EIATTR_VRC_CTA_INIT_COUNT
	.align		4
        /*0054*/ 	.byte	0x02, 0x4a
	.zero		1
	.zero		1


	//----- nvinfo : EIATTR_EXIT_INSTR_OFFSETS
	.align		4
        /*0058*/ 	.byte	0x04, 0x1c
        /*005a*/ 	.short	(.L_26 - .L_25)


	//   ....[0]....
.L_25:
        /*005c*/ 	.word	0x00000090


	//   ....[1]....
        /*0060*/ 	.word	0x000007c0


	//   ....[2]....
        /*0064*/ 	.word	0x00000b60


	//   ....[3]....
        /*0068*/ 	.word	0x00000d70


	//   ....[4]....
        /*006c*/ 	.word	0x00000e50


	//----- nvinfo : EIATTR_CRS_STACK_SIZE
	.align		4
.L_26:
        /*0070*/ 	.byte	0x04, 0x1e
        /*0072*/ 	.short	(.L_28 - .L_27)
.L_27:
        /*0074*/ 	.word	0x00000000


	//----- nvinfo : EIATTR_CBANK_PARAM_SIZE
	.align		4
.L_28:
        /*0078*/ 	.byte	0x03, 0x19
        /*007a*/ 	.short	0x0018


	//----- nvinfo : EIATTR_PARAM_CBANK
	.align		4
        /*007c*/ 	.byte	0x04, 0x0a
        /*007e*/ 	.short	(.L_30 - .L_29)
	.align		4
.L_29:
        /*0080*/ 	.word	index@(.nv.constant0._Z6updatePfS_ii)
        /*0084*/ 	.short	0x0380
        /*0086*/ 	.short	0x0018


	//----- nvinfo : EIATTR_SW_WAR
	.align		4
.L_30:
        /*0088*/ 	.byte	0x04, 0x36
        /*008a*/ 	.short	(.L_32 - .L_31)
.L_31:
        /*008c*/ 	.word	0x00000008
.L_32:


//--------------------- .nv.info._Z9init_linePfS_i --------------------------
	.section	.nv.info._Z9init_linePfS_i,"",@"SHT_CUDA_INFO"
	.sectionflags	@""
	.align	4


	//----- nvinfo : EIATTR_CUDA_API_VERSION
	.align		4
        /*0000*/ 	.byte	0x04, 0x37
        /*0002*/ 	.short	(.L_34 - .L_33)
.L_33:
        /*0004*/ 	.word	0x00000082


	//----- nvinfo : EIATTR_KPARAM_INFO
	.align		4
.L_34:
        /*0008*/ 	.byte	0x04, 0x17
        /*000a*/ 	.short	(.L_36 - .L_35)
.L_35:
        /*000c*/ 	.word	0x00000000
        /*0010*/ 	.short	0x0002
        /*0012*/ 	.short	0x0010
        /*0014*/ 	.byte	0x00, 0xf0, 0x11, 0x00


	//----- nvinfo : EIATTR_KPARAM_INFO
	.align		4
.L_36:
        /*0018*/ 	.byte	0x04, 0x17
        /*001a*/ 	.short	(.L_38 - .L_37)
.L_37:
        /*001c*/ 	.word	0x00000000
        /*0020*/ 	.short	0x0001
        /*0022*/ 	.short	0x0008
        /*0024*/ 	.byte	0x00, 0xf5, 0x21, 0x00


	//----- nvinfo : EIATTR_KPARAM_INFO
	.align		4
.L_38:
        /*0028*/ 	.byte	0x04, 0x17
        /*002a*/ 	.short	(.L_40 - .L_39)
.L_39:
        /*002c*/ 	.word	0x00000000
        /*0030*/ 	.short	0x0000
        /*0032*/ 	.short	0x0000
        /*0034*/ 	.byte	0x00, 0xf5, 0x21, 0x00


	//----- nvinfo : EIATTR_SPARSE_MMA_MASK
	.align		4
.L_40:
        /*0038*/ 	.byte	0x03, 0x50
        /*003a*/ 	.short	0x0000


	//----- nvinfo : EIATTR_MAXREG_COUNT
	.align		4
        /*003c*/ 	.byte	0x03, 0x1b
        /*003e*/ 	.short	0x00ff


	//----- nvinfo : EIATTR_MERCURY_ISA_VERSION
	.align		4
        /*0040*/ 	.byte	0x03, 0x5f
        /*0042*/ 	.short	0x0101


	//----- nvinfo : EIATTR_VRC_CTA_INIT_COUNT
	.align		4
        /*0044*/ 	.byte	0x02, 0x4a
	.zero		1
	.zero		1


	//----- nvinfo : EIATTR_EXIT_INSTR_OFFSETS
	.align		4
        /*0048*/ 	.byte	0x04, 0x1c
        /*004a*/ 	.short	(.L_42 - .L_41)


	//   ....[0]....
.L_41:
        /*004c*/ 	.word	0x00000090


	//   ....[1]....
        /*0050*/ 	.word	0x00000740


	//----- nvinfo : EIATTR_CRS_STACK_SIZE
	.align		4
.L_42:
        /*0054*/ 	.byte	0x04, 0x1e
        /*0056*/ 	.short	(.L_44 - .L_43)
.L_43:
        /*0058*/ 	.word	0x00000000


	//----- nvinfo : EIATTR_CBANK_PARAM_SIZE
	.align		4
.L_44:
        /*005c*/ 	.byte	0x03, 0x19
        /*005e*/ 	.short	0x0014


	//----- nvinfo : EIATTR_PARAM_CBANK
	.align		4
        /*0060*/ 	.byte	0x04, 0x0a
        /*0062*/ 	.short	(.L_46 - .L_45)
	.align		4
.L_45:
        /*0064*/ 	.word	index@(.nv.constant0._Z9init_linePfS_i)
        /*0068*/ 	.short	0x0380
        /*006a*/ 	.short	0x0014


	//----- nvinfo : EIATTR_SW_WAR
	.align		4
.L_46:
        /*006c*/ 	.byte	0x04, 0x36
        /*006e*/ 	.short	(.L_48 - .L_47)
.L_47:
        /*0070*/ 	.word	0x00000008
.L_48:


//--------------------- .nv.callgraph             --------------------------
	.section	.nv.callgraph,"",@"SHT_CUDA_CALLGRAPH"
	.align	4
	.sectionentsize	8
	.align		4
        /*0000*/ 	.word	0x00000000
	.align		4
        /*0004*/ 	.word	0xffffffff
	.align		4
        /*0008*/ 	.word	0x00000000
	.align		4
        /*000c*/ 	.word	0xfffffffe
	.align		4
        /*0010*/ 	.word	0x00000000
	.align		4
        /*0014*/ 	.word	0xfffffffd
	.align		4
        /*0018*/ 	.word	0x00000000
	.align		4
        /*001c*/ 	.word	0xfffffffc


//--------------------- .nv.constant4             --------------------------
	.section	.nv.constant4,"a",@progbits
	.align	8
	.align		8
.nv.constant4:
        /*0000*/ 	.dword	__cudart_i2opi_f


//--------------------- .text._Z6updatePfS_ii     --------------------------
	.section	.text._Z6updatePfS_ii,"ax",@progbits
	.align	128
        .global         _Z6updatePfS_ii
        .type           _Z6updatePfS_ii,@function
        .size           _Z6updatePfS_ii,(.L_x_27 - _Z6updatePfS_ii)
        .other          _Z6updatePfS_ii,@"STO_CUDA_ENTRY STV_DEFAULT"
_Z6updatePfS_ii:
.text._Z6updatePfS_ii:
[----:B------:R-:W-:Y:S01]  /*0000*/  LDC R1, c[0x0][0x37c] ;  /* 0x0000df00ff017b82 */ /* 0x000fe20000000800 */
[----:B------:R-:W0:Y:S07]  /*0010*/  S2R R0, SR_TID.X ;  /* 0x0000000000007919 */ /* 0x000e2e0000002100 */
[----:B------:R-:W0:Y:S08]  /*0020*/  S2UR UR4, SR_CTAID.X ;  /* 0x00000000000479c3 */ /* 0x000e300000002500 */
[----:B------:R-:W0:Y:S08]  /*0030*/  LDC R7, c[0x0][0x360] ;  /* 0x0000d800ff077b82 */ /* 0x000e300000000800 */
[----:B------:R-:W1:Y:S01]  /*0040*/  LDC.64 R10, c[0x0][0x390] ;  /* 0x0000e400ff0a7b82 */ /* 0x000e620000000a00 */
[----:B0-----:R-:W-:-:S04]  /*0050*/  IMAD R7, R7, UR4, R0 ;  /* 0x0000000407077c24 */ /* 0x001fc8000f8e0200 */
[----:B------:R-:W-:Y:S01]  /*0060*/  VIADD R9, R7, 0x1 ;  /* 0x0000000107097836 */ /* 0x000fe20000000000 */
[----:B-1----:R-:W-:-:S04]  /*0070*/  ISETP.GE.AND P0, PT, R11, 0x1, PT ;  /* 0x000000010b00780c */ /* 0x002fc80003f06270 */
[----:B------:R-:W-:-:S13]  /*0080*/  ISETP.GT.OR P0, PT, R9, R10, !P0 ;  /* 0x0000000a0900720c */ /* 0x000fda0004704670 */
[----:B------:R-:W-:Y:S05]  /*0090*/  @P0 EXIT ;  /* 0x000000000000094d */ /* 0x000fea0003800000 */
[----:B------:R-:W0:Y:S01]  /*00a0*/  LDC.64 R2, c[0x0][0x388] ;  /* 0x0000e200ff027b82 */ /* 0x000e220000000a00 */
[C---:B------:R-:W-:Y:S01]  /*00b0*/  VIADD R0, R11.reuse, 0xffffffff ;  /* 0xffffffff0b007836 */ /* 0x040fe20000000000 */
[----:B------:R-:W-:Y:S01]  /*00c0*/  LOP3.LUT R14, R11, 0x7, RZ, 0xc0, !PT ;  /* 0x000000070b0e7812 */ /* 0x000fe200078ec0ff */
[----:B------:R-:W1:Y:S01]  /*00d0*/  LDCU.64 UR4, c[0x0][0x358] ;  /* 0x00006b00ff0477ac */ /* 0x000e620008000a00 */
[----:B------:R-:W-:Y:S02]  /*00e0*/  ISETP.NE.AND P0, PT, R9, R10, PT ;  /* 0x0000000a0900720c */ /* 0x000fe40003f05270 */
[----:B------:R-:W-:Y:S02]  /*00f0*/  ISETP.GE.U32.AND P2, PT, R0, 0x7, PT ;  /* 0x000000070000780c */ /* 0x000fe40003f46070 */
[----:B------:R-:W2:Y:S01]  /*0100*/  LDC.64 R4, c[0x0][0x380] ;  /* 0x0000e000ff047b82 */ /* 0x000ea20000000a00 */
[----:B------:R-:W-:Y:S02]  /*0110*/  ISETP.NE.AND P1, PT, R14, RZ, PT ;  /* 0x000000ff0e00720c */ /* 0x000fe40003f25270 */
[C---:B------:R-:W-:Y:S01]  /*0120*/  ISETP.EQ.OR P0, PT, R7.reuse, RZ, !P0 ;  /* 0x000000ff0700720c */ /* 0x040fe20004702670 */
[----:B0-----:R-:W-:-:S04]  /*0130*/  IMAD.WIDE R2, R7, 0x4, R2 ;  /* 0x0000000407027825 */ /* 0x001fc800078e0202 */
[----:B--2---:R-:W-:-:S03]  /*0140*/  IMAD.WIDE R4, R7, 0x4, R4 ;  /* 0x0000000407047825 */ /* 0x004fc600078e0204 */
[----:B-1----:R-:W-:Y:S05]  /*0150*/  @!P2 BRA `(.L_x_0) ;  /* 0x000000040098a947 */ /* 0x002fea0003800000 */
[----:B------:R0:W5:Y:S01]  /*0160*/  LDG.E R15, desc[UR4][R2.64+0x4] ;  /* 0x00000404020f7981 */ /* 0x000162000c1e1900 */
[----:B------:R-:W-:-:S04]  /*0170*/  LOP3.LUT R0, R11, 0x7ffffff8, RZ, 0xc0, !PT ;  /* 0x7ffffff80b007812 */ /* 0x000fc800078ec0ff */
[----:B------:R-:W-:-:S07]  /*0180*/  IADD3 R0, PT, PT, -R0, RZ, RZ ;  /* 0x000000ff00007210 */ /* 0x000fce0007ffe1ff */
.L_x_1:
[----:B------:R-:W2:Y:S01]  /*0190*/  @!P0 LDG.E R12, desc[UR4][R4.64+0x4] ;  /* 0x00000404040c8981 */ /* 0x000ea2000c1e1900 */
[----:B-1---5:R-:W1:Y:S01]  /*01a0*/  @!P0 F2F.F64.F32 R6, R15 ;  /* 0x0000000f00068310 */ /* 0x022e620000201800 */
[----:B------:R-:W-:Y:S02]  /*01b0*/  MOV R17, RZ ;  /* 0x000000ff00117202 */ /* 0x000fe40000000f00 */
[----:B------:R3:W-:Y:S01]  /*01c0*/  STG.E desc[UR4][R4.64+0x4], R15 ;  /* 0x0000040f04007986 */ /* 0x0007e2000c101904 */
[----:B-1----:R-:W-:-:S04]  /*01d0*/  @!P0 DADD R8, R6, R6 ;  /* 0x0000000006088229 */ /* 0x002fc80000000006 */
[----:B--2---:R-:W1:Y:S04]  /*01e0*/  @!P0 F2F.F64.F32 R10, R12 ;  /* 0x0000000c000a8310 */ /* 0x004e680000201800 */
[----:B-1----:R-:W-:Y:S01]  /*01f0*/  @!P0 DADD R8, R8, -R10 ;  /* 0x0000000008088229 */ /* 0x002fe2000000080a */
[----:B------:R-:W-:Y:S02]  /*0200*/  @!P0 IMAD.MOV.U32 R10, RZ, RZ, 0x70a3d70a ;  /* 0x70a3d70aff0a8424 */ /* 0x000fe400078e00ff */
[----:B------:R-:W-:-:S06]  /*0210*/  @!P0 IMAD.MOV.U32 R11, RZ, RZ, 0x3fc70a3d ;  /* 0x3fc70a3dff0b8424 */ /* 0x000fcc00078e00ff */
[----:B------:R-:W-:-:S06]  /*0220*/  @!P0 DFMA R8, R6, -R10, R8 ;  /* 0x8000000a0608822b */ /* 0x000fcc0000000008 */
[----:B------:R-:W1:Y:S02]  /*0230*/  @!P0 F2F.F32.F64 R17, R8 ;  /* 0x0000000800118310 */ /* 0x000e640000301000 */
[----:B-1----:R-:W-:Y:S04]  /*0240*/  STG.E desc[UR4][R2.64+0x4], R17 ;  /* 0x0000041102007986 */ /* 0x002fe8000c101904 */
[----:B------:R-:W2:Y:S02]  /*0250*/  @!P0 LDG.E R16, desc[UR4][R4.64+0x4] ;  /* 0x0000040404108981 */ /* 0x000ea4000c1e1900 */
[----:B------:R-:W1:Y:S01]  /*0260*/  @!P0 F2F.F64.F32 R6, R17 ;  /* 0x0000001100068310 */ /* 0x000e620000201800 */
[----:B------:R-:W-:Y:S01]  /*0270*/  MOV R19, RZ ;  /* 0x000000ff00137202 */ /* 0x000fe20000000f00 */
[----:B------:R4:W-:Y:S01]  /*0280*/  STG.E desc[UR4][R4.64+0x4], R17 ;  /* 0x0000041104007986 */ /* 0x0009e2000c101904 */
[----:B-1----:R-:W-:-:S05]  /*0290*/  @!P0 DADD R10, R6, R6 ;  /* 0x00000000060a8229 */ /* 0x002fca0000000006 */
[----:B--2---:R-:W1:Y:S03]  /*02a0*/  @!P0 F2F.F64.F32 R12, R16 ;  /* 0x00000010000c8310 */ /* 0x004e660000201800 */
        /* <DEDUP_REMOVED lines=8> */
[----:B---3--:R-:W-:Y:S01]  /*0330*/  MOV R15, RZ ;  /* 0x000000ff000f7202 */ /* 0x008fe20000000f00 */
        /* <DEDUP_REMOVED lines=11> */
[----:B----4-:R-:W-:Y:S01]  /*03f0*/  MOV R17, RZ ;  /* 0x000000ff00117202 */ /* 0x010fe20000000f00 */
        /* <DEDUP_REMOVED lines=20> */
[----:B-1----:R1:W-:Y:S04]  /*0540*/  STG.E desc[UR4][R2.64+0x4], R19 ;  /* 0x0000041302007986 */ /* 0x0023e8000c101904 */
[----:B----4-:R-:W2:Y:S02]  /*0550*/  @!P0 LDG.E R15, desc[UR4][R4.64+0x4] ;  /* 0x00000404040f8981 */ /* 0x010ea4000c1e1900 */
[----:B------:R-:W4:Y:S01]  /*0560*/  @!P0 F2F.F64.F32 R6, R19 ;  /* 0x0000001300068310 */ /* 0x000f220000201800 */
[----:B------:R-:W-:Y:S01]  /*0570*/  MOV R21, RZ ;  /* 0x000000ff00157202 */ /* 0x000fe20000000f00 */
[----:B------:R1:W-:Y:S01]  /*0580*/  STG.E desc[UR4][R4.64+0x4], R19 ;  /* 0x0000041304007986 */ /* 0x0003e2000c101904 */
[----:B----4-:R-:W-:-:S05]  /*0590*/  @!P0 DADD R10, R6, R6 ;  /* 0x00000000060a8229 */ /* 0x010fca0000000006 */
[----:B--2---:R-:W2:Y:S03]  /*05a0*/  @!P0 F2F.F64.F32 R12, R15 ;  /* 0x0000000f000c8310 */ /* 0x004ea60000201800 */
[----:B--2---:R-:W-:Y:S01]  /*05b0*/  @!P0 DADD R10, R10, -R12 ;  /* 0x000000000a0a8229 */ /* 0x004fe2000000080c */
[----:B------:R-:W-:Y:S02]  /*05c0*/  @!P0 IMAD.MOV.U32 R12, RZ, RZ, 0x70a3d70a ;  /* 0x70a3d70aff0c8424 */ /* 0x000fe400078e00ff */
[----:B------:R-:W-:-:S06]  /*05d0*/  @!P0 IMAD.MOV.U32 R13, RZ, RZ, 0x3fc70a3d ;  /* 0x3fc70a3dff0d8424 */ /* 0x000fcc00078e00ff */
[----:B------:R-:W-:-:S06]  /*05e0*/  @!P0 DFMA R10, R6, -R12, R10 ;  /* 0x8000000c060a822b */ /* 0x000fcc000000000a */
[----:B------:R-:W2:Y:S02]  /*05f0*/  @!P0 F2F.F32.F64 R21, R10 ;  /* 0x0000000a00158310 */ /* 0x000ea40000301000 */
[----:B--2---:R1:W-:Y:S04]  /*0600*/  STG.E desc[UR4][R2.64+0x4], R21 ;  /* 0x0000041502007986 */ /* 0x0043e8000c101904 */
[----:B------:R-:W2:Y:S02]  /*0610*/  @!P0 LDG.E R16, desc[UR4][R4.64+0x4] ;  /* 0x0000040404108981 */ /* 0x000ea4000c1e1900 */
[----:B------:R-:W4:Y:S01]  /*0620*/  @!P0 F2F.F64.F32 R6, R21 ;  /* 0x0000001500068310 */ /* 0x000f220000201800 */
[----:B---3--:R-:W-:Y:S01]  /*0630*/  MOV R17, RZ ;  /* 0x000000ff00117202 */ /* 0x008fe20000000f00 */
        /* <DEDUP_REMOVED lines=10> */
[----:B------:R-:W3:Y:S01]  /*06e0*/  @!P0 F2F.F64.F32 R6, R17 ;  /* 0x0000001100068310 */ /* 0x000ee20000201800 */
[----:B------:R-:W-:Y:S01]  /*06f0*/  MOV R15, RZ ;  /* 0x000000ff000f7202 */ /* 0x000fe20000000f00 */
[----:B------:R-:W-:Y:S01]  /*0700*/  VIADD R0, R0, 0x8 ;  /* 0x0000000800007836 */ /* 0x000fe20000000000 */
[----:B------:R1:W-:Y:S04]  /*0710*/  STG.E desc[UR4][R4.64+0x4], R17 ;  /* 0x0000041104007986 */ /* 0x0003e8000c101904 */
[----:B------:R-:W-:Y:S01]  /*0720*/  ISETP.NE.AND P2, PT, R0, RZ, PT ;  /* 0x000000ff0000720c */ /* 0x000fe20003f45270 */
[----:B---3--:R-:W-:Y:S01]  /*0730*/  @!P0 DADD R10, R6, R6 ;  /* 0x00000000060a8229 */ /* 0x008fe20000000006 */
[----:B--2---:R-:W2:Y:S07]  /*0740*/  @!P0 F2F.F64.F32 R12, R18 ;  /* 0x00000012000c8310 */ /* 0x004eae0000201800 */
[----:B--2---:R-:W-:Y:S01]  /*0750*/  @!P0 DADD R10, R10, -R12 ;  /* 0x000000000a0a8229 */ /* 0x004fe2000000080c */
[----:B------:R-:W-:-:S02]  /*0760*/  @!P0 IMAD.MOV.U32 R12, RZ, RZ, 0x70a3d70a ;  /* 0x70a3d70aff0c8424 */ /* 0x000fc400078e00ff */
[----:B------:R-:W-:-:S06]  /*0770*/  @!P0 IMAD.MOV.U32 R13, RZ, RZ, 0x3fc70a3d ;  /* 0x3fc70a3dff0d8424 */ /* 0x000fcc00078e00ff */
[----:B------:R-:W-:-:S06]  /*0780*/  @!P0 DFMA R10, R6, -R12, R10 ;  /* 0x8000000c060a822b */ /* 0x000fcc000000000a */
[----:B------:R-:W2:Y:S02]  /*0790*/  @!P0 F2F.F32.F64 R15, R10 ;  /* 0x0000000a000f8310 */ /* 0x000ea40000301000 */
[----:B--2---:R1:W-:Y:S01]  /*07a0*/  STG.E desc[UR4][R2.64+0x4], R15 ;  /* 0x0000040f02007986 */ /* 0x0043e2000c101904 */
[----:B------:R-:W-:Y:S05]  /*07b0*/  @P2 BRA `(.L_x_1) ;  /* 0xfffffff800742947 */ /* 0x000fea000383ffff */
.L_x_0:
[----:B------:R-:W-:Y:S05]  /*07c0*/  @!P1 EXIT ;  /* 0x000000000000994d */ /* 0x000fea0003800000 */
[----:B------:R-:W2:Y:S01]  /*07d0*/  LDC R0, c[0x0][0x394] ;  /* 0x0000e500ff007b82 */ /* 0x000ea20000000800 */
[----:B------:R-:W-:Y:S02]  /*07e0*/  ISETP.GE.U32.AND P1, PT, R14, 0x4, PT ;  /* 0x000000040e00780c */ /* 0x000fe40003f26070 */
[----:B--2---:R-:W-:-:S11]  /*07f0*/  LOP3.LUT R14, R0, 0x3, RZ, 0xc0, !PT ;  /* 0x00000003000e7812 */ /* 0x004fd600078ec0ff */
[----:B------:R-:W-:Y:S05]  /*0800*/  @!P1 BRA `(.L_x_2) ;  /* 0x0000000000d09947 */ /* 0x000fea0003800000 */
[----:B-1----:R-:W2:Y:S04]  /*0810*/  LDG.E R19, desc[UR4][R2.64+0x4] ;  /* 0x0000040402137981 */ /* 0x002ea8000c1e1900 */
[----:B------:R-:W3:Y:S01]  /*0820*/  @!P0 LDG.E R12, desc[UR4][R4.64+0x4] ;  /* 0x00000404040c8981 */ /* 0x000ee2000c1e1900 */
[----:B------:R-:W-:Y:S01]  /*0830*/  MOV R15, RZ ;  /* 0x000000ff000f7202 */ /* 0x000fe20000000f00 */
[----:B--2---:R-:W1:Y:S02]  /*0840*/  @!P0 F2F.F64.F32 R6, R19 ;  /* 0x0000001300068310 */ /* 0x004e640000201800 */
[----:B------:R2:W-:Y:S06]  /*0850*/  STG.E desc[UR4][R4.64+0x4], R19 ;  /* 0x0000041304007986 */ /* 0x0005ec000c101904 */
[----:B---3--:R-:W3:Y:S01]  /*0860*/  @!P0 F2F.F64.F32 R10, R12 ;  /* 0x0000000c000a8310 */ /* 0x008ee20000201800 */
[----:B-1----:R-:W-:-:S08]  /*0870*/  @!P0 DADD R8, R6, R6 ;  /* 0x0000000006088229 */ /* 0x002fd00000000006 */
[----:B---3--:R-:W-:Y:S01]  /*0880*/  @!P0 DADD R8, R8, -R10 ;  /* 0x0000000008088229 */ /* 0x008fe2000000080a */
[----:B------:R-:W-:Y:S01]  /*0890*/  @!P0 MOV R10, 0x70a3d70a ;  /* 0x70a3d70a000a8802 */ /* 0x000fe20000000f00 */
[----:B------:R-:W-:-:S06]  /*08a0*/  @!P0 IMAD.MOV.U32 R11, RZ, RZ, 0x3fc70a3d ;  /* 0x3fc70a3dff0b8424 */ /* 0x000fcc00078e00ff */
[----:B------:R-:W-:-:S06]  /*08b0*/  @!P0 DFMA R8, R6, -R10, R8 ;  /* 0x8000000a0608822b */ /* 0x000fcc0000000008 */
[----:B------:R-:W1:Y:S02]  /*08c0*/  @!P0 F2F.F32.F64 R15, R8 ;  /* 0x00000008000f8310 */ /* 0x000e640000301000 */
[----:B-1----:R2:W-:Y:S04]  /*08d0*/  STG.E desc[UR4][R2.64+0x4], R15 ;  /* 0x0000040f02007986 */ /* 0x0025e8000c101904 */
[----:B------:R-:W3:Y:S02]  /*08e0*/  @!P0 LDG.E R16, desc[UR4][R4.64+0x4] ;  /* 0x0000040404108981 */ /* 0x000ee4000c1e1900 */
[----:B------:R-:W1:Y:S01]  /*08f0*/  @!P0 F2F.F64.F32 R6, R15 ;  /* 0x0000000f00068310 */ /* 0x000e620000201800 */
[----:B------:R-:W-:Y:S01]  /*0900*/  IMAD.MOV.U32 R17, RZ, RZ, RZ ;  /* 0x000000ffff117224 */ /* 0x000fe200078e00ff */
[----:B------:R2:W-:Y:S01]  /*0910*/  STG.E desc[UR4][R4.64+0x4], R15 ;  /* 0x0000040f04007986 */ /* 0x0005e2000c101904 */
[----:B-1----:R-:W-:-:S05]  /*0920*/  @!P0 DADD R10, R6, R6 ;  /* 0x00000000060a8229 */ /* 0x002fca0000000006 */
[----:B---3--:R-:W1:Y:S03]  /*0930*/  @!P0 F2F.F64.F32 R12, R16 ;  /* 0x00000010000c8310 */ /* 0x008e660000201800 */
[----:B-1----:R-:W-:Y:S01]  /*0940*/  @!P0 DADD R10, R10, -R12 ;  /* 0x000000000a0a8229 */ /* 0x002fe2000000080c */
[----:B------:R-:W-:Y:S01]  /*0950*/  @!P0 IMAD.MOV.U32 R12, RZ, RZ, 0x70a3d70a ;  /* 0x70a3d70aff0c8424 */ /* 0x000fe200078e00ff */
[----:B------:R-:W-:-:S06]  /*0960*/  @!P0 MOV R13, 0x3fc70a3d ;  /* 0x3fc70a3d000d8802 */ /* 0x000fcc0000000f00 */
[----:B------:R-:W-:-:S06]  /*0970*/  @!P0 DFMA R10, R6, -R12, R10 ;  /* 0x8000000c060a822b */ /* 0x000fcc000000000a */
[----:B------:R-:W1:Y:S02]  /*0980*/  @!P0 F2F.F32.F64 R17, R10 ;  /* 0x0000000a00118310 */ /* 0x000e640000301000 */
[----:B-1----:R2:W-:Y:S04]  /*0990*/  STG.E desc[UR4][R2.64+0x4], R17 ;  /* 0x0000041102007986 */ /* 0x0025e8000c101904 */
[----:B------:R-:W3:Y:S02]  /*09a0*/  @!P0 LDG.E R18, desc[UR4][R4.64+0x4] ;  /* 0x0000040404128981 */ /* 0x000ee4000c1e1900 */
[----:B------:R-:W1:Y:S01]  /*09b0*/  @!P0 F2F.F64.F32 R6, R17 ;  /* 0x0000001100068310 */ /* 0x000e620000201800 */
[----:B------:R-:W-:Y:S01]  /*09c0*/  BSSY.RECONVERGENT B0, `(.L_x_3) ;  /* 0x0000016000007945 */ /* 0x000fe20003800200 */
[----:B------:R2:W-:Y:S01]  /*09d0*/  STG.E desc[UR4][R4.64+0x4], R17 ;  /* 0x0000041104007986 */ /* 0x0005e2000c101904 */
[----:B-1----:R-:W-:-:S05]  /*09e0*/  @!P0 DADD R8, R6, R6 ;  /* 0x0000000006088229 */ /* 0x002fca0000000006 */
[----:B---3--:R-:W1:Y:S03]  /*09f0*/  @!P0 F2F.F64.F32 R12, R18 ;  /* 0x00000012000c8310 */ /* 0x008e660000201800 */
[----:B-1----:R-:W-:Y:S01]  /*0a00*/  @!P0 DADD R8, R8, -R12 ;  /* 0x0000000008088229 */ /* 0x002fe2000000080c */
[----:B------:R-:W-:Y:S01]  /*0a10*/  @!P0 MOV R12, 0x70a3d70a ;  /* 0x70a3d70a000c8802 */ /* 0x000fe20000000f00 */
[----:B------:R-:W-:-:S06]  /*0a20*/  @!P0 IMAD.MOV.U32 R13, RZ, RZ, 0x3fc70a3d ;  /* 0x3fc70a3dff0d8424 */ /* 0x000fcc00078e00ff */
[----:B------:R-:W-:Y:S01]  /*0a30*/  @!P0 DFMA R8, R6, -R12, R8 ;  /* 0x8000000c0608822b */ /* 0x000fe20000000008 */
[----:B------:R-:W-:Y:S01]  /*0a40*/  MOV R13, RZ ;  /* 0x000000ff000d7202 */ /* 0x000fe20000000f00 */
[----:B------:R-:W-:-:S05]  /*0a50*/  IMAD.MOV.U32 R7, RZ, RZ, RZ ;  /* 0x000000ffff077224 */ /* 0x000fca00078e00ff */
[----:B------:R-:W1:Y:S02]  /*0a60*/  @!P0 F2F.F32.F64 R13, R8 ;  /* 0x00000008000d8310 */ /* 0x000e640000301000 */
[----:B-1----:R2:W-:Y:S01]  /*0a70*/  STG.E desc[UR4][R2.64+0x4], R13 ;  /* 0x0000040d02007986 */ /* 0x0025e2000c101904 */
[----:B------:R-:W-:Y:S05]  /*0a80*/  @P0 BRA `(.L_x_4) ;  /* 0x0000000000240947 */ /* 0x000fea0003800000 */
[----:B------:R-:W3:Y:S01]  /*0a90*/  LDG.E R10, desc[UR4][R4.64+0x4] ;  /* 0x00000404040a7981 */ /* 0x000ee2000c1e1900 */
[----:B------:R-:W1:Y:S01]  /*0aa0*/  F2F.F64.F32 R6, R13 ;  /* 0x0000000d00067310 */ /* 0x000e620000201800 */
[----:B------:R-:W-:Y:S01]  /*0ab0*/  UMOV UR6, 0x70a3d70a ;  /* 0x70a3d70a00067882 */ /* 0x000fe20000000000 */
[----:B------:R-:W-:Y:S01]  /*0ac0*/  UMOV UR7, 0x3fc70a3d ;  /* 0x3fc70a3d00077882 */ /* 0x000fe20000000000 */
[----:B-1----:R-:W-:-:S05]  /*0ad0*/  DADD R8, R6, R6 ;  /* 0x0000000006087229 */ /* 0x002fca0000000006 */
[----:B---3--:R-:W1:Y:S03]  /*0ae0*/  F2F.F64.F32 R10, R10 ;  /* 0x0000000a000a7310 */ /* 0x008e660000201800 */
[----:B-1----:R-:W-:-:S08]  /*0af0*/  DADD R8, R8, -R10 ;  /* 0x0000000008087229 */ /* 0x002fd0000000080a */
[----:B------:R-:W-:-:S06]  /*0b00*/  DFMA R8, R6, -UR6, R8 ;  /* 0x8000000606087c2b */ /* 0x000fcc0008000008 */
[----:B------:R1:W3:Y:S05]  /*0b10*/  F2F.F32.F64 R7, R8 ;  /* 0x0000000800077310 */ /* 0x0002ea0000301000 */
.L_x_4:
[----:B------:R-:W-:Y:S05]  /*0b20*/  BSYNC.RECONVERGENT B0 ;  /* 0x0000000000007941 */ /* 0x000fea0003800200 */
.L_x_3:
[----:B------:R4:W-:Y:S04]  /*0b30*/  STG.E desc[UR4][R4.64+0x4], R13 ;  /* 0x0000040d04007986 */ /* 0x0009e8000c101904 */
[----:B---3--:R4:W-:Y:S02]  /*0b40*/  STG.E desc[UR4][R2.64+0x4], R7 ;  /* 0x0000040702007986 */ /* 0x0089e4000c101904 */
.L_x_2:
[----:B------:R-:W-:-:S13]  /*0b50*/  ISETP.NE.AND P1, PT, R14, RZ, PT ;  /* 0x000000ff0e00720c */ /* 0x000fda0003f25270 */
[----:B------:R-:W-:Y:S05]  /*0b60*/  @!P1 EXIT ;  /* 0x000000000000994d */ /* 0x000fea0003800000 */
[----:B------:R-:W-:-:S13]  /*0b70*/  ISETP.NE.AND P1, PT, R14, 0x1, PT ;  /* 0x000000010e00780c */ /* 0x000fda0003f25270 */
[----:B------:R-:W-:Y:S05]  /*0b80*/  @!P1 BRA `(.L_x_5) ;  /* 0x0000000000709947 */ /* 0x000fea0003800000 */
[----:B-12---:R-:W2:Y:S04]  /*0b90*/  LDG.E R15, desc[UR4][R2.64+0x4] ;  /* 0x00000404020f7981 */ /* 0x006ea8000c1e1900 */
[----:B------:R-:W3:Y:S01]  /*0ba0*/  @!P0 LDG.E R12, desc[UR4][R4.64+0x4] ;  /* 0x00000404040c8981 */ /* 0x000ee2000c1e1900 */
[----:B----4-:R-:W-:Y:S01]  /*0bb0*/  MOV R13, RZ ;  /* 0x000000ff000d7202 */ /* 0x010fe20000000f00 */
[----:B------:R-:W-:Y:S01]  /*0bc0*/  BSSY.RECONVERGENT B0, `(.L_x_6) ;  /* 0x0000016000007945 */ /* 0x000fe20003800200 */
[----:B--2---:R-:W1:Y:S01]  /*0bd0*/  @!P0 F2F.F64.F32 R6, R15 ;  /* 0x0000000f00068310 */ /* 0x004e620000201800 */
[----:B------:R2:W-:Y:S07]  /*0be0*/  STG.E desc[UR4][R4.64+0x4], R15 ;  /* 0x0000040f04007986 */ /* 0x0005ee000c101904 */
[----:B---3--:R-:W3:Y:S01]  /*0bf0*/  @!P0 F2F.F64.F32 R10, R12 ;  /* 0x0000000c000a8310 */ /* 0x008ee20000201800 */
[----:B-1----:R-:W-:-:S08]  /*0c00*/  @!P0 DADD R8, R6, R6 ;  /* 0x0000000006088229 */ /* 0x002fd00000000006 */
[----:B---3--:R-:W-:Y:S01]  /*0c10*/  @!P0 DADD R8, R8, -R10 ;  /* 0x0000000008088229 */ /* 0x008fe2000000080a */
[----:B------:R-:W-:Y:S01]  /*0c20*/  @!P0 MOV R10, 0x70a3d70a ;  /* 0x70a3d70a000a8802 */ /* 0x000fe20000000f00 */
[----:B------:R-:W-:-:S06]  /*0c30*/  @!P0 IMAD.MOV.U32 R11, RZ, RZ, 0x3fc70a3d ;  /* 0x3fc70a3dff0b8424 */ /* 0x000fcc00078e00ff */
[----:B------:R-:W-:Y:S01]  /*0c40*/  @!P0 DFMA R8, R6, -R10, R8 ;  /* 0x8000000a0608822b */ /* 0x000fe20000000008 */
        /* <DEDUP_REMOVED lines=13> */
.L_x_7:
[----:B------:R-:W-:Y:S05]  /*0d20*/  BSYNC.RECONVERGENT B0 ;  /* 0x0000000000007941 */ /* 0x000fea0003800200 */
.L_x_6:
[----:B------:R4:W-:Y:S04]  /*0d30*/  STG.E desc[UR4][R4.64+0x4], R13 ;  /* 0x0000040d04007986 */ /* 0x0009e8000c101904 */
[----:B---3--:R4:W-:Y:S02]  /*0d40*/  STG.E desc[UR4][R2.64+0x4], R7 ;  /* 0x0000040702007986 */ /* 0x0089e4000c101904 */
.L_x_5:
[----:B------:R-:W-:-:S04]  /*0d50*/  LOP3.LUT R0, R0, 0x1, RZ, 0xc0, !PT ;  /* 0x0000000100007812 */ /* 0x000fc800078ec0ff */
[----:B------:R-:W-:-:S13]  /*0d60*/  ISETP.NE.U32.AND P1, PT, R0, 0x1, PT ;  /* 0x000000010000780c */ /* 0x000fda0003f25070 */
[----:B------:R-:W-:Y:S05]  /*0d70*/  @P1 EXIT ;  /* 0x000000000000194d */ /* 0x000fea0003800000 */
[----:B--2-4-:R-:W2:Y:S04]  /*0d80*/  LDG.E R13, desc[UR4][R2.64+0x4] ;  /* 0x00000404020d7981 */ /* 0x014ea8000c1e1900 */
[----:B------:R-:W3:Y:S01]  /*0d90*/  @!P0 LDG.E R0, desc[UR4][R4.64+0x4] ;  /* 0x0000040404008981 */ /* 0x000ee2000c1e1900 */
[----:B--2---:R-:W1:Y:S03]  /*0da0*/  @!P0 F2F.F64.F32 R6, R13 ;  /* 0x0000000d00068310 */ /* 0x004e660000201800 */
[----:B------:R-:W-:Y:S05]  /*0db0*/  STG.E desc[UR4][R4.64+0x4], R13 ;  /* 0x0000040d04007986 */ /* 0x000fea000c101904 */
[----:B---3--:R-:W2:Y:S01]  /*0dc0*/  @!P0 F2F.F64.F32 R10, R0 ;  /* 0x00000000000a8310 */ /* 0x008ea20000201800 */
[----:B-1----:R-:W-:-:S08]  /*0dd0*/  @!P0 DADD R8, R6, R6 ;  /* 0x0000000006088229 */ /* 0x002fd00000000006 */
[----:B--2---:R-:W-:Y:S01]  /*0de0*/  @!P0 DADD R8, R8, -R10 ;  /* 0x0000000008088229 */ /* 0x004fe2000000080a */
[----:B------:R-:W-:Y:S01]  /*0df0*/  @!P0 MOV R10, 0x70a3d70a ;  /* 0x70a3d70a000a8802 */ /* 0x000fe20000000f00 */
[----:B------:R-:W-:-:S06]  /*0e00*/  @!P0 IMAD.MOV.U32 R11, RZ, RZ, 0x3fc70a3d ;  /* 0x3fc70a3dff0b8424 */ /* 0x000fcc00078e00ff */
[----:B------:R-:W-:Y:S01]  /*0e10*/  @!P0 DFMA R8, R6, -R10, R8 ;  /* 0x8000000a0608822b */ /* 0x000fe20000000008 */
[----:B------:R-:W-:-:S06]  /*0e20*/  MOV R7, RZ ;  /* 0x000000ff00077202 */ /* 0x000fcc0000000f00 */
[----:B------:R-:W1:Y:S02]  /*0e30*/  @!P0 F2F.F32.F64 R7, R8 ;  /* 0x0000000800078310 */ /* 0x000e640000301000 */
[----:B-1----:R-:W-:Y:S01]  /*0e40*/  STG.E desc[UR4][R2.64+0x4], R7 ;  /* 0x0000040702007986 */ /* 0x002fe2000c101904 */
[----:B------:R-:W-:Y:S05]  /*0e50*/  EXIT ;  /* 0x000000000000794d */ /* 0x000fea0003800000 */
.L_x_8:
[----:B------:R-:W-:-:S00]  /*0e60*/  BRA `(.L_x_8) ;  /* 0xfffffffc00fc7947 */ /* 0x000fc0000383ffff */
[----:B------:R-:W-:-:S00]  /*0e70*/  NOP ;  /* 0x0000000000007918 */ /* 0x000fc00000000000 */
        /* <DEDUP_REMOVED lines=8> */
.L_x_27:


//--------------------- .text._Z9init_linePfS_i   --------------------------
	.section	.text._Z9init_linePfS_i,"ax",@progbits
	.align	128
        .global         _Z9init_linePfS_i
        .type           _Z9init_linePfS_i,@function
        .size           _Z9init_linePfS_i,(.L_x_26 - _Z9init_linePfS_i)
        .other          _Z9init_linePfS_i,@"STO_CUDA_ENTRY STV_DEFAULT"
_Z9init_linePfS_i:
.text._Z9init_linePfS_i:
[----:B------:R-:W0:Y:S01]  /*0000*/  LDC R1, c[0x0][0x37c] ;  /* 0x0000df00ff017b82 */ /* 0x000e220000000800 */
[----:B------:R-:W1:Y:S07]  /*0010*/  S2R R0, SR_TID.X ;  /* 0x0000000000007919 */ /* 0x000e6e0000002100 */
[----:B------:R-:W1:Y:S01]  /*0020*/  S2UR UR5, SR_CTAID.X ;  /* 0x00000000000579c3 */ /* 0x000e620000002500 */
[----:B------:R-:W2:Y:S01]  /*0030*/  LDCU UR4, c[0x0][0x390] ;  /* 0x00007200ff0477ac */ /* 0x000ea20008000800 */
[----:B0-----:R-:W-:-:S06]  /*0040*/  VIADD R1, R1, 0xffffffe0 ;  /* 0xffffffe001017836 */ /* 0x001fcc0000000000 */
[----:B------:R-:W1:Y:S02]  /*0050*/  LDC R5, c[0x0][0x360] ;  /* 0x0000d800ff057b82 */ /* 0x000e640000000800 */
[----:B-1----:R-:W-:-:S04]  /*0060*/  IMAD R5, R5, UR5, R0 ;  /* 0x0000000505057c24 */ /* 0x002fc8000f8e0200 */
[----:B------:R-:W-:-:S05]  /*0070*/  VIADD R0, R5, 0x1 ;  /* 0x0000000105007836 */ /* 0x000fca0000000000 */
[----:B--2---:R-:W-:-:S13]  /*0080*/  ISETP.GT.AND P0, PT, R0, UR4, PT ;  /* 0x0000000400007c0c */ /* 0x004fda000bf04270 */
[----:B------:R-:W-:Y:S05]  /*0090*/  @P0 EXIT ;  /* 0x000000000000094d */ /* 0x000fea0003800000 */
[----:B------:R-:W-:Y:S01]  /*00a0*/  UIADD3 UR4, UPT, UPT, UR4, -0x1, URZ ;  /* 0xffffffff04047890 */ /* 0x000fe2000fffe0ff */
[----:B------:R-:W-:Y:S01]  /*00b0*/  I2FP.F32.S32 R0, R5 ;  /* 0x0000000500007245 */ /* 0x000fe20000201400 */
[----:B------:R-:W-:Y:S04]  /*00c0*/  BSSY.RECONVERGENT B0, `(.L_x_9) ;  /* 0x000000d000007945 */ /* 0x000fe80003800200 */
[----:B------:R-:W-:-:S04]  /*00d0*/  I2FP.F32.S32 R3, UR4 ;  /* 0x0000000400037c45 */ /* 0x000fc80008201400 */
[----:B------:R-:W0:Y:S08]  /*00e0*/  MUFU.RCP R2, R3 ;  /* 0x0000000300027308 */ /* 0x000e300000001000 */
[----:B------:R-:W1:Y:S01]  /*00f0*/  FCHK P0, R0, R3 ;  /* 0x0000000300007302 */ /* 0x000e620000000000 */
[----:B0-----:R-:W-:-:S04]  /*0100*/  FFMA R7, -R3, R2, 1 ;  /* 0x3f80000003077423 */ /* 0x001fc80000000102 */
[----:B------:R-:W-:-:S04]  /*0110*/  FFMA R7, R2, R7, R2 ;  /* 0x0000000702077223 */ /* 0x000fc80000000002 */
[----:B------:R-:W-:-:S04]  /*0120*/  FFMA R2, R0, R7, RZ ;  /* 0x0000000700027223 */ /* 0x000fc800000000ff */
[----:B------:R-:W-:-:S04]  /*0130*/  FFMA R4, -R3, R2, R0 ;  /* 0x0000000203047223 */ /* 0x000fc80000000100 */
[----:B------:R-:W-:Y:S01]  /*0140*/  FFMA R7, R7, R4, R2 ;  /* 0x0000000407077223 */ /* 0x000fe20000000002 */
[----:B-1----:R-:W-:Y:S06]  /*0150*/  @!P0 BRA `(.L_x_10) ;  /* 0x00000000000c8947 */ /* 0x002fec0003800000 */
[----:B------:R-:W-:-:S07]  /*0160*/  MOV R2, 0x180 ;  /* 0x0000018000027802 */ /* 0x000fce0000000f00 */
[----:B------:R-:W-:Y:S05]  /*0170*/  CALL.REL.NOINC `($__internal_0_$__cuda_sm3x_div_rn_noftz_f32_slowpath) ;  /* 0x0000000400747944 */ /* 0x000fea0003c00000 */
[----:B------:R-:W-:-:S07]  /*0180*/  IMAD.MOV.U32 R7, RZ, RZ, R0 ;  /* 0x000000ffff077224 */ /* 0x000fce00078e0000 */
.L_x_10:
[----:B------:R-:W-:Y:S05]  /*0190*/  BSYNC.RECONVERGENT B0 ;  /* 0x0000000000007941 */ /* 0x000fea0003800200 */
.L_x_9:
[----:B------:R-:W-:Y:S01]  /*01a0*/  FMUL R7, R7, 6.2831854820251464844 ;  /* 0x40c90fdb07077820 */ /* 0x000fe20000400000 */
[----:B------:R-:W0:Y:S01]  /*01b0*/  LDCU.64 UR6, c[0x0][0x358] ;  /* 0x00006b00ff0677ac */ /* 0x000e220008000a00 */
[----:B------:R-:W-:Y:S02]  /*01c0*/  BSSY.RECONVERGENT B0, `(.L_x_11) ;  /* 0x0000040000007945 */ /* 0x000fe40003800200 */
[C---:B------:R-:W-:Y:S01]  /*01d0*/  FMUL R0, R7.reuse, 0.63661974668502807617 ;  /* 0x3f22f98307007820 */ /* 0x040fe20000400000 */
[----:B------:R-:W-:-:S05]  /*01e0*/  FSETP.GE.AND P0, PT, |R7|, 105615, PT ;  /* 0x47ce47800700780b */ /* 0x000fca0003f06200 */
[----:B------:R-:W1:Y:S02]  /*01f0*/  F2I.NTZ R0, R0 ;  /* 0x0000000000007305 */ /* 0x000e640000203100 */
[----:B-1----:R-:W-:-:S05]  /*0200*/  I2FP.F32.S32 R2, R0 ;  /* 0x0000000000027245 */ /* 0x002fca0000201400 */
[----:B------:R-:W-:-:S04]  /*0210*/  FFMA R3, R2, -1.5707962512969970703, R7 ;  /* 0xbfc90fda02037823 */ /* 0x000fc80000000007 */
[----:B------:R-:W-:-:S04]  /*0220*/  FFMA R3, R2, -7.5497894158615963534e-08, R3 ;  /* 0xb3a2216802037823 */ /* 0x000fc80000000003 */
[----:B------:R-:W-:Y:S01]  /*0230*/  FFMA R4, R2, -5.3903029534742383927e-15, R3 ;  /* 0xa7c234c502047823 */ /* 0x000fe20000000003 */
[----:B0-----:R-:W-:Y:S06]  /*0240*/  @!P0 BRA `(.L_x_12) ;  /* 0x0000000000dc8947 */ /* 0x001fec0003800000 */
[----:B------:R-:W-:-:S13]  /*0250*/  FSETP.NEU.AND P0, PT, |R7|, +INF , PT ;  /* 0x7f8000000700780b */ /* 0x000fda0003f0d200 */
[----:B------:R-:W-:Y:S01]  /*0260*/  @!P0 FMUL R4, RZ, R7 ;  /* 0x00000007ff048220 */ /* 0x000fe20000400000 */
[----:B------:R-:W-:Y:S01]  /*0270*/  @!P0 IMAD.MOV.U32 R0, RZ, RZ, RZ ;  /* 0x000000ffff008224 */ /* 0x000fe200078e00ff */
[----:B------:R-:W-:Y:S06]  /*0280*/  @!P0 BRA `(.L_x_12) ;  /* 0x0000000000cc8947 */ /* 0x000fec0003800000 */
[----:B------:R-:W-:Y:S01]  /*0290*/  IMAD.SHL.U32 R2, R7, 0x100, RZ ;  /* 0x0000010007027824 */ /* 0x000fe200078e00ff */
[----:B------:R-:W0:Y:S01]  /*02a0*/  LDCU.64 UR8, c[0x4][URZ] ;  /* 0x01000000ff0877ac */ /* 0x000e220008000a00 */
[----:B------:R-:W-:Y:S02]  /*02b0*/  IMAD.MOV.U32 R6, RZ, RZ, RZ ;  /* 0x000000ffff067224 */ /* 0x000fe400078e00ff */
[----:B------:R-:W-:Y:S01]  /*02c0*/  IMAD.MOV.U32 R0, RZ, RZ, R1 ;  /* 0x000000ffff007224 */ /* 0x000fe200078e0001 */
[----:B------:R-:W-:Y:S01]  /*02d0*/  LOP3.LUT R13, R2, 0x80000000, RZ, 0xfc, !PT ;  /* 0x80000000020d7812 */ /* 0x000fe200078efcff */
[----:B------:R-:W-:Y:S01]  /*02e0*/  UMOV UR5, URZ ;  /* 0x000000ff00057c82 */ /* 0x000fe20008000000 */
[----:B------:R-:W-:-:S05]  /*02f0*/  UMOV UR4, URZ ;  /* 0x000000ff00047c82 */ /* 0x000fca0008000000 */
.L_x_13:
[----:B0-----:R-:W-:Y:S02]  /*0300*/  IMAD.U32 R8, RZ, RZ, UR8 ;  /* 0x00000008ff087e24 */ /* 0x001fe4000f8e00ff */
[----:B------:R-:W-:-:S05]  /*0310*/  IMAD.U32 R9, RZ, RZ, UR9 ;  /* 0x00000009ff097e24 */ /* 0x000fca000f8e00ff */
[----:B------:R-:W2:Y:S01]  /*0320*/  LDG.E.CONSTANT R2, desc[UR6][R8.64] ;  /* 0x0000000608027981 */ /* 0x000ea2000c1e9900 */
[----:B------:R-:W-:Y:S02]  /*0330*/  UIADD3 UR8, UP0, UPT, UR8, 0x4, URZ ;  /* 0x0000000408087890 */ /* 0x000fe4000ff1e0ff */
[----:B------:R-:W-:Y:S02]  /*0340*/  UIADD3 UR4, UPT, UPT, UR4, 0x1, URZ ;  /* 0x0000000104047890 */ /* 0x000fe4000fffe0ff */
[----:B------:R-:W-:Y:S02]  /*0350*/  UIADD3.X UR9, UPT, UPT, URZ, UR9, URZ, UP0, !UPT ;  /* 0x00000009ff097290 */ /* 0x000fe400087fe4ff */
[----:B------:R-:W-:Y:S01]  /*0360*/  UISETP.NE.AND UP0, UPT, UR4, 0x6, UPT ;  /* 0x000000060400788c */ /* 0x000fe2000bf05270 */
[----:B--2---:R-:W-:-:S03]  /*0370*/  IMAD.WIDE.U32 R2, R2, R13, RZ ;  /* 0x0000000d02027225 */ /* 0x004fc600078e00ff */
[----:B------:R-:W-:-:S04]  /*0380*/  IADD3 R11, P0, PT, R2, R6, RZ ;  /* 0x00000006020b7210 */ /* 0x000fc80007f1e0ff */
[----:B------:R-:W-:Y:S01]  /*0390*/  IADD3.X R6, PT, PT, R3, UR5, RZ, P0, !PT ;  /* 0x0000000503067c10 */ /* 0x000fe200087fe4ff */
[----:B------:R0:W-:Y:S02]  /*03a0*/  STL [R0], R11 ;  /* 0x0000000b00007387 */ /* 0x0001e40000100800 */
[----:B0-----:R-:W-:Y:S01]  /*03b0*/  VIADD R0, R0, 0x4 ;  /* 0x0000000400007836 */ /* 0x001fe20000000000 */
[----:B------:R-:W-:Y:S06]  /*03c0*/  BRA.U UP0, `(.L_x_13) ;  /* 0xfffffffd00cc7547 */ /* 0x000fec000b83ffff */
[----:B------:R-:W-:Y:S01]  /*03d0*/  SHF.R.U32.HI R4, RZ, 0x17, R7 ;  /* 0x00000017ff047819 */ /* 0x000fe20000011607 */
[----:B------:R0:W-:Y:S03]  /*03e0*/  STL [R1+0x18], R6 ;  /* 0x0000180601007387 */ /* 0x0001e60000100800 */
[C---:B------:R-:W-:Y:S02]  /*03f0*/  LOP3.LUT R0, R4.reuse, 0xe0, RZ, 0xc0, !PT ;  /* 0x000000e004007812 */ /* 0x040fe400078ec0ff */
[----:B------:R-:W-:-:S03]  /*0400*/  LOP3.LUT P0, RZ, R4, 0x1f, RZ, 0xc0, !PT ;  /* 0x0000001f04ff7812 */ /* 0x000fc6000780c0ff */
[----:B------:R-:W-:-:S05]  /*0410*/  VIADD R0, R0, 0xffffff80 ;  /* 0xffffff8000007836 */ /* 0x000fca0000000000 */
[----:B------:R-:W-:-:S05]  /*0420*/  SHF.R.U32.HI R0, RZ, 0x5, R0 ;  /* 0x00000005ff007819 */ /* 0x000fca0000011600 */
[----:B------:R-:W-:-:S05]  /*0430*/  IMAD R10, R0, -0x4, R1 ;  /* 0xfffffffc000a7824 */ /* 0x000fca00078e0201 */
[----:B------:R-:W2:Y:S04]  /*0440*/  LDL R0, [R10+0x18] ;  /* 0x000018000a007983 */ /* 0x000ea80000100800 */
[----:B------:R-:W2:Y:S04]  /*0450*/  LDL R3, [R10+0x14] ;  /* 0x000014000a037983 */ /* 0x000ea80000100800 */
[----:B------:R-:W3:Y:S01]  /*0460*/  @P0 LDL R2, [R10+0x10] ;  /* 0x000010000a020983 */ /* 0x000ee20000100800 */
[----:B------:R-:W-:Y:S01]  /*0470*/  LOP3.LUT R4, R4, 0x1f, RZ, 0xc0, !PT ;  /* 0x0000001f04047812 */ /* 0x000fe200078ec0ff */
[----:B------:R-:W-:Y:S01]  /*0480*/  UMOV UR4, 0x54442d19 ;  /* 0x54442d1900047882 */ /* 0x000fe20000000000 */
[----:B------:R-:W-:-:S02]  /*0490*/  UMOV UR5, 0x3bf921fb ;  /* 0x3bf921fb00057882 */ /* 0x000fc40000000000 */
[-C--:B--2---:R-:W-:Y:S02]  /*04a0*/  @P0 SHF.L.W.U32.HI R0, R3, R4.reuse, R0 ;  /* 0x0000000403000219 */ /* 0x084fe40000010e00 */
[----:B---3--:R-:W-:Y:S02]  /*04b0*/  @P0 SHF.L.W.U32.HI R3, R2, R4, R3 ;  /* 0x0000000402030219 */ /* 0x008fe40000010e03 */
[----:B------:R-:W-:Y:S02]  /*04c0*/  ISETP.GE.AND P0, PT, R7, RZ, PT ;  /* 0x000000ff0700720c */ /* 0x000fe40003f06270 */
[C---:B------:R-:W-:Y:S01]  /*04d0*/  SHF.L.W.U32.HI R2, R3.reuse, 0x2, R0 ;  /* 0x0000000203027819 */ /* 0x040fe20000010e00 */
[----:B------:R-:W-:-:S03]  /*04e0*/  IMAD.SHL.U32 R3, R3, 0x4, RZ ;  /* 0x0000000403037824 */ /* 0x000fc600078e00ff */
[----:B------:R-:W-:Y:S02]  /*04f0*/  SHF.R.S32.HI R4, RZ, 0x1f, R2 ;  /* 0x0000001fff047819 */ /* 0x000fe40000011402 */
[----:B------:R-:W-:Y:S02]  /*0500*/  LOP3.LUT R7, R2, R7, RZ, 0x3c, !PT ;  /* 0x0000000702077212 */ /* 0x000fe400078e3cff */
[C---:B------:R-:W-:Y:S02]  /*0510*/  LOP3.LUT R8, R4.reuse, R3, RZ, 0x3c, !PT ;  /* 0x0000000304087212 */ /* 0x040fe400078e3cff */
[----:B------:R-:W-:Y:S02]  /*0520*/  LOP3.LUT R9, R4, R2, RZ, 0x3c, !PT ;  /* 0x0000000204097212 */ /* 0x000fe400078e3cff */
[----:B------:R-:W-:Y:S02]  /*0530*/  SHF.R.U32.HI R3, RZ, 0x1e, R0 ;  /* 0x0000001eff037819 */ /* 0x000fe40000011600 */
[----:B------:R-:W-:-:S02]  /*0540*/  ISETP.GE.AND P1, PT, R7, RZ, PT ;  /* 0x000000ff0700720c */ /* 0x000fc40003f26270 */
[----:B------:R-:W1:Y:S01]  /*0550*/  I2F.F64.S64 R8, R8 ;  /* 0x0000000800087312 */ /* 0x000e620000301c00 */
[----:B------:R-:W-:-:S05]  /*0560*/  LEA.HI R0, R2, R3, RZ, 0x1 ;  /* 0x0000000302007211 */ /* 0x000fca00078f08ff */
[----:B------:R-:W-:-:S04]  /*0570*/  IMAD.MOV R2, RZ, RZ, -R0 ;  /* 0x000000ffff027224 */ /* 0x000fc800078e0a00 */
[----:B------:R-:W-:Y:S01]  /*0580*/  @!P0 IMAD.MOV.U32 R0, RZ, RZ, R2 ;  /* 0x000000ffff008224 */ /* 0x000fe200078e0002 */
[----:B-1----:R-:W-:-:S10]  /*0590*/  DMUL R10, R8, UR4 ;  /* 0x00000004080a7c28 */ /* 0x002fd40008000000 */
[----:B------:R-:W1:Y:S02]  /*05a0*/  F2F.F32.F64 R10, R10 ;  /* 0x0000000a000a7310 */ /* 0x000e640000301000 */
[----:B01----:R-:W-:-:S07]  /*05b0*/  FSEL R4, -R10, R10, !P1 ;  /* 0x0000000a0a047208 */ /* 0x003fce0004800100 */
.L_x_12:
[----:B------:R-:W-:Y:S05]  /*05c0*/  BSYNC.RECONVERGENT B0 ;  /* 0x0000000000007941 */ /* 0x000fea0003800200 */
.L_x_11:
[----:B------:R-:W-:Y:S01]  /*05d0*/  LOP3.LUT R2, R0, 0x1, RZ, 0xc0, !PT ;  /* 0x0000000100027812 */ /* 0x000fe200078ec0ff */
[----:B------:R-:W-:Y:S02]  /*05e0*/  IMAD.MOV.U32 R8, RZ, RZ, 0x37cbac00 ;  /* 0x37cbac00ff087424 */ /* 0x000fe400078e00ff */
[----:B------:R-:W-:Y:S01]  /*05f0*/  FMUL R9, R4, R4 ;  /* 0x0000000404097220 */ /* 0x000fe20000400000 */
[----:B------:R-:W0:Y:S01]  /*0600*/  LDC.64 R6, c[0x0][0x388] ;  /* 0x0000e200ff067b82 */ /* 0x000e220000000a00 */
[----:B------:R-:W-:Y:S01]  /*0610*/  ISETP.NE.U32.AND P0, PT, R2, 0x1, PT ;  /* 0x000000010200780c */ /* 0x000fe20003f05070 */
[----:B------:R-:W-:Y:S02]  /*0620*/  IMAD.MOV.U32 R10, RZ, RZ, 0x3d2aaabb ;  /* 0x3d2aaabbff0a7424 */ /* 0x000fe400078e00ff */
[----:B------:R-:W-:Y:S01]  /*0630*/  FFMA R8, R9, R8, -0.0013887860113754868507 ;  /* 0xbab607ed09087423 */ /* 0x000fe20000000008 */
[----:B------:R-:W-:Y:S01]  /*0640*/  IMAD.MOV.U32 R11, RZ, RZ, 0x3effffff ;  /* 0x3effffffff0b7424 */ /* 0x000fe200078e00ff */
[----:B------:R-:W-:-:S02]  /*0650*/  LOP3.LUT P1, RZ, R0, 0x2, RZ, 0xc0, !PT ;  /* 0x0000000200ff7812 */ /* 0x000fc4000782c0ff */
[----:B------:R-:W-:Y:S01]  /*0660*/  FSEL R10, R10, 0.0083327032625675201416, !P0 ;  /* 0x3c0885e40a0a7808 */ /* 0x000fe20004000000 */
[----:B------:R-:W1:Y:S01]  /*0670*/  LDC.64 R2, c[0x0][0x380] ;  /* 0x0000e000ff027b82 */ /* 0x000e620000000a00 */
[----:B------:R-:W-:Y:S02]  /*0680*/  FSEL R8, R8, -0.00019574658654164522886, !P0 ;  /* 0xb94d415308087808 */ /* 0x000fe40004000000 */
[----:B------:R-:W-:Y:S02]  /*0690*/  FSEL R11, -R11, -0.16666662693023681641, !P0 ;  /* 0xbe2aaaa80b0b7808 */ /* 0x000fe40004000100 */
[----:B------:R-:W-:Y:S01]  /*06a0*/  FSEL R0, R4, 1, P0 ;  /* 0x3f80000004007808 */ /* 0x000fe20000000000 */
[----:B------:R-:W-:-:S04]  /*06b0*/  FFMA R8, R9, R8, R10 ;  /* 0x0000000809087223 */ /* 0x000fc8000000000a */
[C---:B------:R-:W-:Y:S01]  /*06c0*/  FFMA R8, R9.reuse, R8, R11 ;  /* 0x0000000809087223 */ /* 0x040fe2000000000b */
[----:B------:R-:W-:-:S04]  /*06d0*/  FFMA R9, R9, R0, RZ ;  /* 0x0000000009097223 */ /* 0x000fc800000000ff */
[----:B------:R-:W-:Y:S01]  /*06e0*/  FFMA R9, R9, R8, R0 ;  /* 0x0000000809097223 */ /* 0x000fe20000000000 */
[----:B0-----:R-:W-:-:S04]  /*06f0*/  IMAD.WIDE R6, R5, 0x4, R6 ;  /* 0x0000000405067825 */ /* 0x001fc800078e0206 */
[----:B------:R-:W-:Y:S01]  /*0700*/  @P1 FADD R9, RZ, -R9 ;  /* 0x80000009ff091221 */ /* 0x000fe20000000000 */
[----:B-1----:R-:W-:-:S04]  /*0710*/  IMAD.WIDE R2, R5, 0x4, R2 ;  /* 0x0000000405027825 */ /* 0x002fc800078e0202 */
[----:B------:R-:W-:Y:S04]  /*0720*/  STG.E desc[UR6][R6.64+0x4], R9 ;  /* 0x0000040906007986 */ /* 0x000fe8000c101906 */
[----:B------:R-:W-:Y:S01]  /*0730*/  STG.E desc[UR6][R2.64+0x4], R9 ;  /* 0x0000040902007986 */ /* 0x000fe2000c101906 */
[----:B------:R-:W-:Y:S05]  /*0740*/  EXIT ;  /* 0x000000000000794d */ /* 0x000fea0003800000 */
        .weak           $__internal_0_$__cuda_sm3x_div_rn_noftz_f32_slowpath
        .type           $__internal_0_$__cuda_sm3x_div_rn_noftz_f32_slowpath,@function
        .size           $__internal_0_$__cuda_sm3x_div_rn_noftz_f32_slowpath,(.L_x_26 - $__internal_0_$__cuda_sm3x_div_rn_noftz_f32_slowpath)
$__internal_0_$__cuda_sm3x_div_rn_noftz_f32_slowpath:
[--C-:B------:R-:W-:Y:S01]  /*0750*/  SHF.R.U32.HI R6, RZ, 0x17, R3.reuse ;  /* 0x00000017ff067819 */ /* 0x100fe20000011603 */
[----:B------:R-:W-:Y:S01]  /*0760*/  BSSY.RECONVERGENT B1, `(.L_x_14) ;  /* 0x0000064000017945 */ /* 0x000fe20003800200 */
[--C-:B------:R-:W-:Y:S01]  /*0770*/  SHF.R.U32.HI R4, RZ, 0x17, R0.reuse ;  /* 0x00000017ff047819 */ /* 0x100fe20000011600 */
[----:B------:R-:W-:Y:S01]  /*0780*/  IMAD.MOV.U32 R7, RZ, RZ, R0 ;  /* 0x000000ffff077224 */ /* 0x000fe200078e0000 */
[----:B------:R-:W-:Y:S01]  /*0790*/  LOP3.LUT R6, R6, 0xff, RZ, 0xc0, !PT ;  /* 0x000000ff06067812 */ /* 0x000fe200078ec0ff */
[----:B------:R-:W-:Y:S01]  /*07a0*/  IMAD.MOV.U32 R8, RZ, RZ, R3 ;  /* 0x000000ffff087224 */ /* 0x000fe200078e0003 */
[----:B------:R-:W-:-:S03]  /*07b0*/  LOP3.LUT R4, R4, 0xff, RZ, 0xc0, !PT ;  /* 0x000000ff04047812 */ /* 0x000fc600078ec0ff */
[----:B------:R-:W-:Y:S02]  /*07c0*/  VIADD R11, R6, 0xffffffff ;  /* 0xffffffff060b7836 */ /* 0x000fe40000000000 */
[----:B------:R-:W-:-:S03]  /*07d0*/  VIADD R10, R4, 0xffffffff ;  /* 0xffffffff040a7836 */ /* 0x000fc60000000000 */
[----:B------:R-:W-:-:S04]  /*07e0*/  ISETP.GT.U32.AND P0, PT, R11, 0xfd, PT ;  /* 0x000000fd0b00780c */ /* 0x000fc80003f04070 */
[----:B------:R-:W-:-:S13]  /*07f0*/  ISETP.GT.U32.OR P0, PT, R10, 0xfd, P0 ;  /* 0x000000fd0a00780c */ /* 0x000fda0000704470 */
[----:B------:R-:W-:Y:S01]  /*0800*/  @!P0 IMAD.MOV.U32 R9, RZ, RZ, RZ ;  /* 0x000000ffff098224 */ /* 0x000fe200078e00ff */
[----:B------:R-:W-:Y:S06]  /*0810*/  @!P0 BRA `(.L_x_15) ;  /* 0x00000000005c8947 */ /* 0x000fec0003800000 */
[----:B------:R-:W-:Y:S02]  /*0820*/  FSETP.GTU.FTZ.AND P0, PT, |R0|, +INF , PT ;  /* 0x7f8000000000780b */ /* 0x000fe40003f1c200 */
[----:B------:R-:W-:-:S04]  /*0830*/  FSETP.GTU.FTZ.AND P1, PT, |R3|, +INF , PT ;  /* 0x7f8000000300780b */ /* 0x000fc80003f3c200 */
[----:B------:R-:W-:-:S13]  /*0840*/  PLOP3.LUT P0, PT, P0, P1, PT, 0xf8, 0x8f ;  /* 0x00000000008f781c */ /* 0x000fda0000703f70 */
[----:B------:R-:W-:Y:S05]  /*0850*/  @P0 BRA `(.L_x_16) ;  /* 0x00000004004c0947 */ /* 0x000fea0003800000 */
[----:B------:R-:W-:-:S13]  /*0860*/  LOP3.LUT P0, RZ, R8, 0x7fffffff, R7, 0xc8, !PT ;  /* 0x7fffffff08ff7812 */ /* 0x000fda000780c807 */
[----:B------:R-:W-:Y:S05]  /*0870*/  @!P0 BRA `(.L_x_17) ;  /* 0x00000004003c8947 */ /* 0x000fea0003800000 */
[C---:B------:R-:W-:Y:S02]  /*0880*/  FSETP.NEU.FTZ.AND P2, PT, |R0|.reuse, +INF , PT ;  /* 0x7f8000000000780b */ /* 0x040fe40003f5d200 */
[----:B------:R-:W-:Y:S02]  /*0890*/  FSETP.NEU.FTZ.AND P1, PT, |R3|, +INF , PT ;  /* 0x7f8000000300780b */ /* 0x000fe40003f3d200 */
[----:B------:R-:W-:-:S11]  /*08a0*/  FSETP.NEU.FTZ.AND P0, PT, |R0|, +INF , PT ;  /* 0x7f8000000000780b */ /* 0x000fd60003f1d200 */
[----:B------:R-:W-:Y:S05]  /*08b0*/  @!P1 BRA !P2, `(.L_x_17) ;  /* 0x00000004002c9947 */ /* 0x000fea0005000000 */
[----:B------:R-:W-:-:S04]  /*08c0*/  LOP3.LUT P2, RZ, R7, 0x7fffffff, RZ, 0xc0, !PT ;  /* 0x7fffffff07ff7812 */ /* 0x000fc8000784c0ff */
[----:B------:R-:W-:-:S13]  /*08d0*/  PLOP3.LUT P1, PT, P1, P2, PT, 0x2f, 0xf2 ;  /* 0x0000000000f2781c */ /* 0x000fda0000f24577 */
[----:B------:R-:W-:Y:S05]  /*08e0*/  @P1 BRA `(.L_x_18) ;  /* 0x0000000400181947 */ /* 0x000fea0003800000 */
[----:B------:R-:W-:-:S04]  /*08f0*/  LOP3.LUT P1, RZ, R8, 0x7fffffff, RZ, 0xc0, !PT ;  /* 0x7fffffff08ff7812 */ /* 0x000fc8000782c0ff */
[----:B------:R-:W-:-:S13]  /*0900*/  PLOP3.LUT P0, PT, P0, P1, PT, 0x2f, 0xf2 ;  /* 0x0000000000f2781c */ /* 0x000fda0000702577 */
[----:B------:R-:W-:Y:S05]  /*0910*/  @P0 BRA `(.L_x_19) ;  /* 0x0000000400000947 */ /* 0x000fea0003800000 */
[----:B------:R-:W-:Y:S02]  /*0920*/  ISETP.GE.AND P0, PT, R10, RZ, PT ;  /* 0x000000ff0a00720c */ /* 0x000fe40003f06270 */
[----:B------:R-:W-:-:S11]  /*0930*/  ISETP.GE.AND P1, PT, R11, RZ, PT ;  /* 0x000000ff0b00720c */ /* 0x000fd60003f26270 */
[----:B------:R-:W-:Y:S02]  /*0940*/  @P0 IMAD.MOV.U32 R9, RZ, RZ, RZ ;  /* 0x000000ffff090224 */ /* 0x000fe400078e00ff */
[----:B------:R-:W-:Y:S01]  /*0950*/  @!P0 FFMA R7, R0, 1.84467440737095516160e+19, RZ ;  /* 0x5f80000000078823 */ /* 0x000fe200000000ff */
[----:B------:R-:W-:Y:S02]  /*0960*/  @!P0 IMAD.MOV.U32 R9, RZ, RZ, -0x40 ;  /* 0xffffffc0ff098424 */ /* 0x000fe400078e00ff */
[----:B------:R-:W-:Y:S02]  /*0970*/  @!P1 FFMA R8, R3, 1.84467440737095516160e+19, RZ ;  /* 0x5f80000003089823 */ /* 0x000fe400000000ff */
[----:B------:R-:W-:-:S07]  /*0980*/  @!P1 VIADD R9, R9, 0x40 ;  /* 0x0000004009099836 */ /* 0x000fce0000000000 */
.L_x_15:
[----:B------:R-:W-:Y:S01]  /*0990*/  LEA R3, R6, 0xc0800000, 0x17 ;  /* 0xc080000006037811 */ /* 0x000fe200078eb8ff */
[----:B------:R-:W-:Y:S01]  /*09a0*/  VIADD R4, R4, 0xffffff81 ;  /* 0xffffff8104047836 */ /* 0x000fe20000000000 */
[----:B------:R-:W-:Y:S03]  /*09b0*/  BSSY.RECONVERGENT B2, `(.L_x_20) ;  /* 0x0000035000027945 */ /* 0x000fe60003800200 */
[----:B------:R-:W-:Y:S02]  /*09c0*/  IMAD.IADD R3, R8, 0x1, -R3 ;  /* 0x0000000108037824 */ /* 0x000fe400078e0a03 */
[C---:B------:R-:W-:Y:S01]  /*09d0*/  IMAD R0, R4.reuse, -0x800000, R7 ;  /* 0xff80000004007824 */ /* 0x040fe200078e0207 */
[----:B------:R-:W-:Y:S01]  /*09e0*/  IADD3 R4, PT, PT, R4, 0x7f, -R6 ;  /* 0x0000007f04047810 */ /* 0x000fe20007ffe806 */
[----:B------:R-:W0:Y:S01]  /*09f0*/  MUFU.RCP R8, R3 ;  /* 0x0000000300087308 */ /* 0x000e220000001000 */
[----:B------:R-:W-:-:S03]  /*0a00*/  FADD.FTZ R11, -R3, -RZ ;  /* 0x800000ff030b7221 */ /* 0x000fc60000010100 */
[----:B------:R-:W-:Y:S02]  /*0a10*/  IMAD.IADD R4, R4, 0x1, R9 ;  /* 0x0000000104047824 */ /* 0x000fe400078e0209 */
[----:B0-----:R-:W-:-:S04]  /*0a20*/  FFMA R13, R8, R11, 1 ;  /* 0x3f800000080d7423 */ /* 0x001fc8000000000b */
[----:B------:R-:W-:-:S04]  /*0a30*/  FFMA R10, R8, R13, R8 ;  /* 0x0000000d080a7223 */ /* 0x000fc80000000008 */
[----:B------:R-:W-:-:S04]  /*0a40*/  FFMA R7, R0, R10, RZ ;  /* 0x0000000a00077223 */ /* 0x000fc800000000ff */
[----:B------:R-:W-:-:S04]  /*0a50*/  FFMA R8, R11, R7, R0 ;  /* 0x000000070b087223 */ /* 0x000fc80000000000 */
[----:B------:R-:W-:-:S04]  /*0a60*/  FFMA R7, R10, R8, R7 ;  /* 0x000000080a077223 */ /* 0x000fc80000000007 */
[----:B------:R-:W-:-:S04]  /*0a70*/  FFMA R8, R11, R7, R0 ;  /* 0x000000070b087223 */ /* 0x000fc80000000000 */
[----:B------:R-:W-:-:S05]  /*0a80*/  FFMA R0, R10, R8, R7 ;  /* 0x000000080a007223 */ /* 0x000fca0000000007 */
[----:B------:R-:W-:-:S04]  /*0a90*/  SHF.R.U32.HI R3, RZ, 0x17, R0 ;  /* 0x00000017ff037819 */ /* 0x000fc80000011600 */
[----:B------:R-:W-:-:S05]  /*0aa0*/  LOP3.LUT R3, R3, 0xff, RZ, 0xc0, !PT ;  /* 0x000000ff03037812 */ /* 0x000fca00078ec0ff */
[----:B------:R-:W-:-:S04]  /*0ab0*/  IMAD.IADD R9, R3, 0x1, R4 ;  /* 0x0000000103097824 */ /* 0x000fc800078e0204 */
[----:B------:R-:W-:-:S05]  /*0ac0*/  VIADD R3, R9, 0xffffffff ;  /* 0xffffffff09037836 */ /* 0x000fca0000000000 */
[----:B------:R-:W-:-:S13]  /*0ad0*/  ISETP.GE.U32.AND P0, PT, R3, 0xfe, PT ;  /* 0x000000fe0300780c */ /* 0x000fda0003f06070 */
[----:B------:R-:W-:Y:S05]  /*0ae0*/  @!P0 BRA `(.L_x_21) ;  /* 0x0000000000808947 */ /* 0x000fea0003800000 */
[----:B------:R-:W-:-:S13]  /*0af0*/  ISETP.GT.AND P0, PT, R9, 0xfe, PT ;  /* 0x000000fe0900780c */ /* 0x000fda0003f04270 */
[----:B------:R-:W-:Y:S05]  /*0b00*/  @P0 BRA `(.L_x_22) ;  /* 0x00000000006c0947 */ /* 0x000fea0003800000 */
[----:B------:R-:W-:-:S13]  /*0b10*/  ISETP.GE.AND P0, PT, R9, 0x1, PT ;  /* 0x000000010900780c */ /* 0x000fda0003f06270 */
[----:B------:R-:W-:Y:S05]  /*0b20*/  @P0 BRA `(.L_x_23) ;  /* 0x0000000000740947 */ /* 0x000fea0003800000 */
[----:B------:R-:W-:Y:S02]  /*0b30*/  ISETP.GE.AND P0, PT, R9, -0x18, PT ;  /* 0xffffffe80900780c */ /* 0x000fe40003f06270 */
[----:B------:R-:W-:-:S11]  /*0b40*/  LOP3.LUT R0, R0, 0x80000000, RZ, 0xc0, !PT ;  /* 0x8000000000007812 */ /* 0x000fd600078ec0ff */
[----:B------:R-:W-:Y:S05]  /*0b50*/  @!P0 BRA `(.L_x_23) ;  /* 0x0000000000688947 */ /* 0x000fea0003800000 */
[CCC-:B------:R-:W-:Y:S01]  /*0b60*/  FFMA.RZ R3, R10.reuse, R8.reuse, R7.reuse ;  /* 0x000000080a037223 */ /* 0x1c0fe2000000c007 */
[CCC-:B------:R-:W-:Y:S01]  /*0b70*/  FFMA.RM R4, R10.reuse, R8.reuse, R7.reuse ;  /* 0x000000080a047223 */ /* 0x1c0fe20000004007 */
[C---:B------:R-:W-:Y:S02]  /*0b80*/  ISETP.NE.AND P2, PT, R9.reuse, RZ, PT ;  /* 0x000000ff0900720c */ /* 0x040fe40003f45270 */
[----:B------:R-:W-:Y:S02]  /*0b90*/  ISETP.NE.AND P1, PT, R9, RZ, PT ;  /* 0x000000ff0900720c */ /* 0x000fe40003f25270 */
[----:B------:R-:W-:Y:S01]  /*0ba0*/  LOP3.LUT R6, R3, 0x7fffff, RZ, 0xc0, !PT ;  /* 0x007fffff03067812 */ /* 0x000fe200078ec0ff */
[----:B------:R-:W-:Y:S01]  /*0bb0*/  FFMA.RP R3, R10, R8, R7 ;  /* 0x000000080a037223 */ /* 0x000fe20000008007 */
[----:B------:R-:W-:Y:S02]  /*0bc0*/  VIADD R7, R9, 0x20 ;  /* 0x0000002009077836 */ /* 0x000fe40000000000 */
[----:B------:R-:W-:Y:S01]  /*0bd0*/  LOP3.LUT R6, R6, 0x800000, RZ, 0xfc, !PT ;  /* 0x0080000006067812 */ /* 0x000fe200078efcff */
[----:B------:R-:W-:Y:S01]  /*0be0*/  IMAD.MOV R8, RZ, RZ, -R9 ;  /* 0x000000ffff087224 */ /* 0x000fe200078e0a09 */
[----:B------:R-:W-:-:S02]  /*0bf0*/  FSETP.NEU.FTZ.AND P0, PT, R3, R4, PT ;  /* 0x000000040300720b */ /* 0x000fc40003f1d000 */
[----:B------:R-:W-:Y:S02]  /*0c00*/  SHF.L.U32 R7, R6, R7, RZ ;  /* 0x0000000706077219 */ /* 0x000fe400000006ff */
[----:B------:R-:W-:Y:S02]  /*0c10*/  SEL R3, R8, RZ, P2 ;  /* 0x000000ff08037207 */ /* 0x000fe40001000000 */
[----:B------:R-:W-:Y:S02]  /*0c20*/  ISETP.NE.AND P1, PT, R7, RZ, P1 ;  /* 0x000000ff0700720c */ /* 0x000fe40000f25270 */
[----:B------:R-:W-:Y:S02]  /*0c30*/  SHF.R.U32.HI R3, RZ, R3, R6 ;  /* 0x00000003ff037219 */ /* 0x000fe40000011606 */
[----:B------:R-:W-:Y:S02]  /*0c40*/  PLOP3.LUT P0, PT, P0, P1, PT, 0xf8, 0x8f ;  /* 0x00000000008f781c */ /* 0x000fe40000703f70 */
[----:B------:R-:W-:-:S02]  /*0c50*/  SHF.R.U32.HI R7, RZ, 0x1, R3 ;  /* 0x00000001ff077819 */ /* 0x000fc40000011603 */
[----:B------:R-:W-:-:S04]  /*0c60*/  SEL R4, RZ, 0x1, !P0 ;  /* 0x00000001ff047807 */ /* 0x000fc80004000000 */
[----:B------:R-:W-:-:S04]  /*0c70*/  LOP3.LUT R4, R4, 0x1, R7, 0xf8, !PT ;  /* 0x0000000104047812 */ /* 0x000fc800078ef807 */
[----:B------:R-:W-:-:S05]  /*0c80*/  LOP3.LUT R4, R4, R3, RZ, 0xc0, !PT ;  /* 0x0000000304047212 */ /* 0x000fca00078ec0ff */
[----:B------:R-:W-:-:S05]  /*0c90*/  IMAD.IADD R7, R7, 0x1, R4 ;  /* 0x0000000107077824 */ /* 0x000fca00078e0204 */
[----:B------:R-:W-:Y:S01]  /*0ca0*/  LOP3.LUT R0, R7, R0, RZ, 0xfc, !PT ;  /* 0x0000000007007212 */ /* 0x000fe200078efcff */
[----:B------:R-:W-:Y:S06]  /*0cb0*/  BRA `(.L_x_23) ;  /* 0x0000000000107947 */ /* 0x000fec0003800000 */
.L_x_22:
[----:B------:R-:W-:-:S04]  /*0cc0*/  LOP3.LUT R0, R0, 0x80000000, RZ, 0xc0, !PT ;  /* 0x8000000000007812 */ /* 0x000fc800078ec0ff */
[----:B------:R-:W-:Y:S01]  /*0cd0*/  LOP3.LUT R0, R0, 0x7f800000, RZ, 0xfc, !PT ;  /* 0x7f80000000007812 */ /* 0x000fe200078efcff */
[----:B------:R-:W-:Y:S06]  /*0ce0*/  BRA `(.L_x_23) ;  /* 0x0000000000047947 */ /* 0x000fec0003800000 */
.L_x_21:
[----:B------:R-:W-:-:S07]  /*0cf0*/  IMAD R0, R4, 0x800000, R0 ;  /* 0x0080000004007824 */ /* 0x000fce00078e0200 */
.L_x_23:
[----:B------:R-:W-:Y:S05]  /*0d00*/  BSYNC.RECONVERGENT B2 ;  /* 0x0000000000027941 */ /* 0x000fea0003800200 */
.L_x_20:
[----:B------:R-:W-:Y:S05]  /*0d10*/  BRA `(.L_x_24) ;  /* 0x0000000000207947 */ /* 0x000fea0003800000 */
.L_x_19:
[----:B------:R-:W-:-:S04]  /*0d20*/  LOP3.LUT R0, R8, 0x80000000, R7, 0x48, !PT ;  /* 0x8000000008007812 */ /* 0x000fc800078e4807 */
[----:B------:R-:W-:Y:S01]  /*0d30*/  LOP3.LUT R0, R0, 0x7f800000, RZ, 0xfc, !PT ;  /* 0x7f80000000007812 */ /* 0x000fe200078efcff */
[----:B------:R-:W-:Y:S06]  /*0d40*/  BRA `(.L_x_24) ;  /* 0x0000000000147947 */ /* 0x000fec0003800000 */
.L_x_18:
[----:B------:R-:W-:Y:S01]  /*0d50*/  LOP3.LUT R0, R8, 0x80000000, R7, 0x48, !PT ;  /* 0x8000000008007812 */ /* 0x000fe200078e4807 */
[----:B------:R-:W-:Y:S06]  /*0d60*/  BRA `(.L_x_24) ;  /* 0x00000000000c7947 */ /* 0x000fec0003800000 */
.L_x_17:
[----:B------:R-:W0:Y:S01]  /*0d70*/  MUFU.RSQ R0, -QNAN ;  /* 0xffc0000000007908 */ /* 0x000e220000001400 */
[----:B------:R-:W-:Y:S05]  /*0d80*/  BRA `(.L_x_24) ;  /* 0x0000000000047947 */ /* 0x000fea0003800000 */
.L_x_16:
[----:B------:R-:W-:-:S07]  /*0d90*/  FADD.FTZ R0, R0, R3 ;  /* 0x0000000300007221 */ /* 0x000fce0000010000 */
.L_x_24:
[----:B------:R-:W-:Y:S05]  /*0da0*/  BSYNC.RECONVERGENT B1 ;  /* 0x0000000000017941 */ /* 0x000fea0003800200 */
.L_x_14:
[----:B------:R-:W-:-:S04]  /*0db0*/  IMAD.MOV.U32 R3, RZ, RZ, 0x0 ;  /* 0x00000000ff037424 */ /* 0x000fc800078e00ff */
[----:B0-----:R-:W-:Y:S05]  /*0dc0*/  RET.REL.NODEC R2 `(_Z9init_linePfS_i) ;  /* 0xfffffff0028c7950 */ /* 0x001fea0003c3ffff */
.L_x_25:
        /* <DEDUP_REMOVED lines=11> */
.L_x_26:


//--------------------- .nv.global.init           --------------------------
	.section	.nv.global.init,"aw",@progbits
	.align	4
.nv.global.init:
	.type		__cudart_i2opi_f,@object
	.size		__cudart_i2opi_f,(.L_0 - __cudart_i2opi_f)
__cudart_i2opi_f:
        /*0000*/ 	.byte	0x41, 0x90, 0x43, 0x3c, 0x99, 0x95, 0x62, 0xdb, 0xc0, 0xdd, 0x34, 0xf5, 0xd1, 0x57, 0x27, 0xfc
        /*0010*/ 	.byte	0x29, 0x15, 0x44, 0x4e, 0x6e, 0x83, 0xf9, 0xa2
.L_0:


//--------------------- .nv.shared.reserved.0     --------------------------
	.section	.nv.shared.reserved.0,"aw",@nobits
	.weak		__nv_reservedSMEM_offset_0_alias
	.size		__nv_reservedSMEM_offset_0_alias, 0, 64
	.other		__nv_reservedSMEM_offset_0_alias,@"STO_CUDA_RESERVED_SHARED STV_DEFAULT"
__nv_reservedSMEM_offset_0_alias:
	.zero		0
	.zero		64


//--------------------- .nv.constant0._Z6updatePfS_ii --------------------------
	.section	.nv.constant0._Z6updatePfS_ii,"a",@progbits
	.sectionflags	@""
	.align	4
.nv.constant0._Z6updatePfS_ii:
	.zero		920


//--------------------- .nv.constant0._Z9init_linePfS_i --------------------------
	.section	.nv.constant0._Z9init_linePfS_i,"a",@progbits
	.sectionflags	@""
	.align	4
.nv.constant0._Z9init_linePfS_i:
	.zero		916


//--------------------- SYMBOLS --------------------------

	.type		.nv.reservedSmem.offset0,@object
	.size		.nv.reservedSmem.offset0,0x4
